def gluon_wgmma(
    a_ptr,
    b_ptr,
    c_ptr,
    M,
    N,
    K,
    stride_am,
    stride_bk,
    stride_cm,
    BLOCK_M: gl.constexpr,
    BLOCK_N: gl.constexpr,
    BLOCK_K: gl.constexpr,
    DTYPE: gl.constexpr,
    A_LAYOUT: gl.constexpr,
    B_LAYOUT: gl.constexpr,
    C_LAYOUT: gl.constexpr,
    B_SHAPE: gl.constexpr,
    TRANS_B: gl.constexpr,
    NUM_BUFFERS: gl.constexpr,
    NUM_WARPS: gl.constexpr,
):
    a_desc = tma.make_tensor_descriptor(
        a_ptr, [M, K], [stride_am, 1], [BLOCK_M, BLOCK_K], A_LAYOUT
    )
    b_desc = tma.make_tensor_descriptor(
        b_ptr,
        [N, K] if TRANS_B else [K, N],
        [stride_bk, 1],
        B_SHAPE,
        B_LAYOUT,
    )
    c_desc = tma.make_tensor_descriptor(
        c_ptr, [M, N], [stride_cm, 1], [BLOCK_M, BLOCK_N], C_LAYOUT
    )

    a_bufs = gl.allocate_shared_memory(
        DTYPE, [NUM_BUFFERS, BLOCK_M, BLOCK_K], A_LAYOUT
    )
    b_bufs = gl.allocate_shared_memory(DTYPE, [NUM_BUFFERS] + B_SHAPE, B_LAYOUT)

    pid_m = gl.program_id(0)
    pid_n = gl.program_id(1)
    off_m = pid_m * BLOCK_M
    off_n = pid_n * BLOCK_N

    mma_layout: gl.constexpr = pick_wgmma_layout(DTYPE, BLOCK_M, BLOCK_N, NUM_WARPS)
    acc = warpgroup_mma_init(
        gl.zeros((BLOCK_M, BLOCK_N), dtype=gl.float32, layout=mma_layout)
    )

    bars = gl.allocate_shared_memory(
        gl.int64, [NUM_BUFFERS, 1], mbarrier.MBarrierLayout()
    )
    for i in gl.static_range(NUM_BUFFERS):
        mbarrier.init(bars.index(i), count=1)
    idx = 0
    phase = 0

    for k in range(0, K, BLOCK_K):
        a = a_bufs.index(idx)
        b = b_bufs.index(idx)
        bar = bars.index(idx)
        mbarrier.expect(bar, a_desc.block_type.nbytes + b_desc.block_type.nbytes)
        tma.async_copy_global_to_shared(a_desc, [off_m, k], bar, a)
        tma.async_copy_global_to_shared(
            b_desc, [off_n, k] if TRANS_B else [k, off_n], bar, b
        )
        mbarrier.wait(bar, phase=phase)

        if TRANS_B:
            b = b.permute((1, 0))
        acc = warpgroup_mma_wait(num_outstanding=0, deps=(acc,))
        acc = warpgroup_mma(a, b, acc, is_async=True)

        idx += 1
        if idx == NUM_BUFFERS:
            idx = 0
            phase ^= 1

    acc = warpgroup_mma_wait(num_outstanding=0, deps=(acc,))
    for i in gl.static_range(NUM_BUFFERS):
        mbarrier.invalidate(bars.index(i))

    c_smem = gl.allocate_shared_memory(DTYPE, [BLOCK_M, BLOCK_N], C_LAYOUT)
    c_smem.store(acc.to(DTYPE))
    fence_async_shared()
    tma.async_copy_shared_to_global(c_desc, [off_m, off_n], c_smem)
    tma.store_wait(pendings=0)

# config = {"BLOCK_K": 64, "BLOCK_M": 128, "BLOCK_N": 256, "arch": "sm_90", "dtype": "fp16", "num_buffers": 1, "num_warps": 8, "trans_b": 0}
# arch = sm_90


// ===== COMPILED SASS (sm_90a) =====

	.target	sm_90a

	.elftype	@"ET_EXEC"


//--------------------- .note.nv.tkinfo           --------------------------
	.section	.note.nv.tkinfo,"",@"SHT_NOTE"
	.sectionflags	@"SHF_NOTE_NV_TKINFO"
	.tkinfo
        /*0018*/ 	.word	0x00000002
        /*0030*/ 	.string	""
        /*0030*/ 	.string	"ptxas"
        /*0030*/ 	.string	"Cuda compilation tools, release 13.0, V13.0.88"
        /*0030*/ 	.string	"Build cuda_13.0.r13.0/compiler.36424714_0"
        /*0030*/ 	.string	"-v  -suppress-debug-info  -lineinfo  -arch sm_90a "



//--------------------- .note.nv.cuinfo           --------------------------
	.section	.note.nv.cuinfo,"",@"SHT_NOTE"
	.sectionflags	@"SHF_NOTE_NV_CUINFO"
        /*0018*/ 	.short	0x0002
        /*001a*/ 	.short	0x005a
        /*001c*/ 	.short	0x0082
	.zero		2


//--------------------- .nv.info                  --------------------------
	.section	.nv.info,"",@"SHT_CUDA_INFO"
	.align	4


	//----- nvinfo : EIATTR_REGCOUNT
	.align		4
        /*0000*/ 	.byte	0x04, 0x2f
        /*0002*/ 	.short	(.L_1 - .L_0)
	.align		4
.L_0:
        /*0004*/ 	.word	index@(gluon_wgmma)
        /*0008*/ 	.word	0x0000009a


	//----- nvinfo : EIATTR_FRAME_SIZE
	.align		4
.L_1:
        /*000c*/ 	.byte	0x04, 0x11
        /*000e*/ 	.short	(.L_3 - .L_2)
	.align		4
.L_2:
        /*0010*/ 	.word	index@(gluon_wgmma)
        /*0014*/ 	.word	0x00000000


	//----- nvinfo : EIATTR_MIN_STACK_SIZE
	.align		4
.L_3:
        /*0018*/ 	.byte	0x04, 0x12
        /*001a*/ 	.short	(.L_5 - .L_4)
	.align		4
.L_4:
        /*001c*/ 	.word	index@(gluon_wgmma)
        /*0020*/ 	.word	0x00000000
.L_5:


//--------------------- .nv.compat                --------------------------
	.section	.nv.compat,"",@"SHT_CUDA_COMPAT_INFO"
	.align	4
        /*0000*/ 	.byte	0x02, 0x09, 0x01, 0x00, 0x02, 0x02, 0x04, 0x00, 0x02, 0x05, 0x05, 0x00, 0x03, 0x07, 0x01, 0x01
        /*0010*/ 	.byte	0x02, 0x03, 0x03, 0x00, 0x02, 0x06, 0x01, 0x00, 0x04, 0x0b, 0x08, 0x00, 0x00, 0x00, 0x00, 0x00
        /*0020*/ 	.byte	0x00, 0x00, 0x00, 0x00


//--------------------- .nv.info.gluon_wgmma      --------------------------
	.section	.nv.info.gluon_wgmma,"",@"SHT_CUDA_INFO"
	.sectionflags	@""
	.align	4


	//----- nvinfo : EIATTR_CUDA_API_VERSION
	.align		4
        /*0000*/ 	.byte	0x04, 0x37
        /*0002*/ 	.short	(.L_7 - .L_6)
.L_6:
        /*0004*/ 	.word	0x00000082


	//----- nvinfo : EIATTR_KPARAM_INFO
	.align		4
.L_7:
        /*0008*/ 	.byte	0x04, 0x17
        /*000a*/ 	.short	(.L_9 - .L_8)
.L_8:
        /*000c*/ 	.word	0x00000000
        /*0010*/ 	.short	0x000a
        /*0012*/ 	.short	0x0048
        /*0014*/ 	.byte	0x00, 0xf4, 0x21, 0x00


	//----- nvinfo : EIATTR_KPARAM_INFO
	.align		4
.L_9:
        /*0018*/ 	.byte	0x04, 0x17
        /*001a*/ 	.short	(.L_11 - .L_10)
.L_10:
        /*001c*/ 	.word	0x00000000
        /*0020*/ 	.short	0x0009
        /*0022*/ 	.short	0x0040
        /*0024*/ 	.byte	0x00, 0xf4, 0x21, 0x00


	//----- nvinfo : EIATTR_KPARAM_INFO
	.align		4
.L_11:
        /*0028*/ 	.byte	0x04, 0x17
        /*002a*/ 	.short	(.L_13 - .L_12)
.L_12:
        /*002c*/ 	.word	0x00000000
        /*0030*/ 	.short	0x0008
        /*0032*/ 	.short	0x0038
        /*0034*/ 	.byte	0x00, 0xf0, 0x21, 0x00


	//----- nvinfo : EIATTR_KPARAM_INFO
	.align		4
.L_13:
        /*0038*/ 	.byte	0x04, 0x17
        /*003a*/ 	.short	(.L_15 - .L_14)
.L_14:
        /*003c*/ 	.word	0x00000000
        /*0040*/ 	.short	0x0007
        /*0042*/ 	.short	0x0030
        /*0044*/ 	.byte	0x00, 0xf0, 0x21, 0x00


	//----- nvinfo : EIATTR_KPARAM_INFO
	.align		4
.L_15:
        /*0048*/ 	.byte	0x04, 0x17
        /*004a*/ 	.short	(.L_17 - .L_16)
.L_16:
        /*004c*/ 	.word	0x00000000
        /*0050*/ 	.short	0x0006
        /*0052*/ 	.short	0x0028
        /*0054*/ 	.byte	0x00, 0xf0, 0x21, 0x00


	//----- nvinfo : EIATTR_KPARAM_INFO
	.align		4
.L_17:
        /*0058*/ 	.byte	0x04, 0x17
        /*005a*/ 	.short	(.L_19 - .L_18)
.L_18:
        /*005c*/ 	.word	0x00000000
        /*0060*/ 	.short	0x0005
        /*0062*/ 	.short	0x0020
        /*0064*/ 	.byte	0x00, 0xf0, 0x11, 0x00


	//----- nvinfo : EIATTR_KPARAM_INFO
	.align		4
.L_19:
        /*0068*/ 	.byte	0x04, 0x17
        /*006a*/ 	.short	(.L_21 - .L_20)
.L_20:
        /*006c*/ 	.word	0x00000000
        /*0070*/ 	.short	0x0004
        /*0072*/ 	.short	0x001c
        /*0074*/ 	.byte	0x00, 0xf0, 0x11, 0x00


	//----- nvinfo : EIATTR_KPARAM_INFO
	.align		4
.L_21:
        /*0078*/ 	.byte	0x04, 0x17
        /*007a*/ 	.short	(.L_23 - .L_22)
.L_22:
        /*007c*/ 	.word	0x00000000
        /*0080*/ 	.short	0x0003
        /*0082*/ 	.short	0x0018
        /*0084*/ 	.byte	0x00, 0xf0, 0x11, 0x00


	//----- nvinfo : EIATTR_KPARAM_INFO
	.align		4
.L_23:
        /*0088*/ 	.byte	0x04, 0x17
        /*008a*/ 	.short	(.L_25 - .L_24)
.L_24:
        /*008c*/ 	.word	0x00000000
        /*0090*/ 	.short	0x0002
        /*0092*/ 	.short	0x0010
        /*0094*/ 	.byte	0x00, 0xf4, 0x21, 0x00


	//----- nvinfo : EIATTR_KPARAM_INFO
	.align		4
.L_25:
        /*0098*/ 	.byte	0x04, 0x17
        /*009a*/ 	.short	(.L_27 - .L_26)
.L_26:
        /*009c*/ 	.word	0x00000000
        /*00a0*/ 	.short	0x0001
        /*00a2*/ 	.short	0x0008
        /*00a4*/ 	.byte	0x00, 0xf4, 0x21, 0x00


	//----- nvinfo : EIATTR_KPARAM_INFO
	.align		4
.L_27:
        /*00a8*/ 	.byte	0x04, 0x17
        /*00aa*/ 	.short	(.L_29 - .L_28)
.L_28:
        /*00ac*/ 	.word	0x00000000
        /*00b0*/ 	.short	0x0000
        /*00b2*/ 	.short	0x0000
        /*00b4*/ 	.byte	0x00, 0xf4, 0x21, 0x00


	//----- nvinfo : EIATTR_SPARSE_MMA_MASK
	.align		4
.L_29:
        /*00b8*/ 	.byte	0x03, 0x50
        /*00ba*/ 	.short	0x0000


	//----- nvinfo : EIATTR_MAXREG_COUNT
	.align		4
        /*00bc*/ 	.byte	0x03, 0x1b
        /*00be*/ 	.short	0x00ff


	//----- nvinfo : EIATTR_NUM_BARRIERS
	.align		4
        /*00c0*/ 	.byte	0x02, 0x4c
        /*00c2*/ 	.byte	0x01
	.zero		1


	//----- nvinfo : EIATTR_MERCURY_ISA_VERSION
	.align		4
        /*00c4*/ 	.byte	0x03, 0x5f
        /*00c6*/ 	.short	0x0101


	//----- nvinfo : EIATTR_INT_WARP_WIDE_INSTR_OFFSETS
	.align		4
        /*00c8*/ 	.byte	0x04, 0x31
        /*00ca*/ 	.short	(.L_31 - .L_30)


	//   ....[0]....
.L_30:
        /*00cc*/ 	.word	0x00001300


	//   ....[1]....
        /*00d0*/ 	.word	0x00001390


	//   ....[2]....
        /*00d4*/ 	.word	0x00001ca0


	//   ....[3]....
        /*00d8*/ 	.word	0x00001cb0


	//   ....[4]....
        /*00dc*/ 	.word	0x00001d70


	//   ....[5]....
        /*00e0*/ 	.word	0x00001da0


	//   ....[6]....
        /*00e4*/ 	.word	0x00002740


	//   ....[7]....
        /*00e8*/ 	.word	0x00002750


	//----- nvinfo : EIATTR_COOP_GROUP_MASK_REGIDS
	.align		4
.L_31:
        /*00ec*/ 	.byte	0x04, 0x29
        /*00ee*/ 	.short	(.L_33 - .L_32)


	//   ....[0]....
.L_32:
        /*00f0*/ 	.word	0xffffffff


	//   ....[1]....
        /*00f4*/ 	.word	0xffffffff


	//   ....[2]....
        /*00f8*/ 	.word	0xffffffff


	//----- nvinfo : EIATTR_COOP_GROUP_INSTR_OFFSETS
	.align		4
.L_33:
        /*00fc*/ 	.byte	0x04, 0x28
        /*00fe*/ 	.short	(.L_35 - .L_34)


	//   ....[0]....
.L_34:
        /*0100*/ 	.word	0x00000150


	//   ....[1]....
        /*0104*/ 	.word	0x00000720


	//   ....[2]....
        /*0108*/ 	.word	0x00000cd0


	//----- nvinfo : EIATTR_MBARRIER_INSTR_OFFSETS
	.align		4
.L_35:
        /*010c*/ 	.byte	0x04, 0x39
        /*010e*/ 	.short	(.L_37 - .L_36)


	//   ....[0]....
.L_36:
        /*0110*/ 	.word	0x00001450
        /*0114*/ 	.word	0x000000ff
        /*0118*/ 	.word	0x0000c000
        /*011c*/ 	.short	0x0100
        /*011e*/ 	.byte	0x0c
	.zero		1


	//   ....[1]....
        /*0120*/ 	.word	0x00001e20
        /*0124*/ 	.word	0x000000ff
        /*0128*/ 	.word	0x0000c000
        /*012c*/ 	.short	0x010a
        /*012e*/ 	.byte	0x0c
	.zero		1


	//   ....[2]....
        /*0130*/ 	.word	0x00002200
        /*0134*/ 	.word	0x000000ff
        /*0138*/ 	.word	0x0000c000
        /*013c*/ 	.short	0x0108
        /*013e*/ 	.byte	0x0c
	.zero		1


	//   ....[3]....
        /*0140*/ 	.word	0x000027e0
        /*0144*/ 	.word	0x000000ff
        /*0148*/ 	.word	0x0000c000
        /*014c*/ 	.short	0x010a
        /*014e*/ 	.byte	0x0c
	.zero		1


	//----- nvinfo : EIATTR_NUM_MBARRIERS
	.align		4
.L_37:
        /*0150*/ 	.byte	0x03, 0x38
        /*0152*/ 	.short	0x0001


	//----- nvinfo : EIATTR_EXIT_INSTR_OFFSETS
	.align		4
        /*0154*/ 	.byte	0x04, 0x1c
        /*0156*/ 	.short	(.L_39 - .L_38)


	//   ....[0]....
.L_38:
        /*0158*/ 	.word	0x000027d0


	//----- nvinfo : EIATTR_REQNTID
	.align		4
.L_39:
        /*015c*/ 	.byte	0x04, 0x10
        /*015e*/ 	.short	(.L_41 - .L_40)
.L_40:
        /*0160*/ 	.word	0x00000100
        /*0164*/ 	.word	0x00000001
        /*0168*/ 	.word	0x00000001


	//----- nvinfo : EIATTR_CRS_STACK_SIZE
	.align		4
.L_41:
        /*016c*/ 	.byte	0x04, 0x1e
        /*016e*/ 	.short	(.L_43 - .L_42)
.L_42:
        /*0170*/ 	.word	0x00000000


	//----- nvinfo : EIATTR_CBANK_PARAM_SIZE
	.align		4
.L_43:
        /*0174*/ 	.byte	0x03, 0x19
        /*0176*/ 	.short	0x0050


	//----- nvinfo : EIATTR_PARAM_CBANK
	.align		4
        /*0178*/ 	.byte	0x04, 0x0a
        /*017a*/ 	.short	(.L_45 - .L_44)
	.align		4
.L_44:
        /*017c*/ 	.word	index@(.nv.constant0.gluon_wgmma)
        /*0180*/ 	.short	0x0210
        /*0182*/ 	.short	0x0050


	//----- nvinfo : EIATTR_SW_WAR
	.align		4
.L_45:
        /*0184*/ 	.byte	0x04, 0x36
        /*0186*/ 	.short	(.L_47 - .L_46)
.L_46:
        /*0188*/ 	.word	0x00000008
.L_47:


//--------------------- .nv.callgraph             --------------------------
	.section	.nv.callgraph,"",@"SHT_CUDA_CALLGRAPH"
	.align	4
	.sectionentsize	8
	.align		4
        /*0000*/ 	.word	0x00000000
	.align		4
        /*0004*/ 	.word	0xffffffff
	.align		4
        /*0008*/ 	.word	0x00000000
	.align		4
        /*000c*/ 	.word	0xfffffffe
	.align		4
        /*0010*/ 	.word	0x00000000
	.align		4
        /*0014*/ 	.word	0xfffffffd
	.align		4
        /*0018*/ 	.word	0x00000000
	.align		4
        /*001c*/ 	.word	0xfffffffc


//--------------------- .text.gluon_wgmma         --------------------------
	.section	.text.gluon_wgmma,"ax",@progbits
	.align	128
        .global         gluon_wgmma
        .type           gluon_wgmma,@function
        .size           gluon_wgmma,(.L_x_52 - gluon_wgmma)
        .other          gluon_wgmma,@"STO_CUDA_ENTRY STV_DEFAULT"
gluon_wgmma:
.text.gluon_wgmma:
[----:B------:R-:W-:Y:S01]  /*0000*/  LDC R1, c[0x0][0x28] ;  /* 0x00000a00ff017b82 */ /* 0x000fe20000000800 */
[----:B------:R-:W1:Y:S07]  /*0010*/  S2R R0, SR_TID.X ;  /* 0x0000000000007919 */ /* 0x000e6e0000002100 */
[----:B------:R-:W2:Y:S01]  /*0020*/  S2UR UR4, SR_CgaCtaId ;  /* 0x00000000000479c3 */ /* 0x000ea20000008800 */
[----:B------:R-:W-:Y:S01]  /*0030*/  UMOV UR12, 0x400 ;  /* 0x00000400000c7882 */ /* 0x000fe20000000000 */
[----:B------:R-:W-:Y:S01]  /*0040*/  ULDC UR6, c[0x0][0xc] ;  /* 0x0000030000067ab9 */ /* 0x000fe20000000800 */
[----:B------:R-:W-:Y:S01]  /*0050*/  ULDC.64 UR18, c[0x0][0x250] ;  /* 0x0000940000127ab9 */ /* 0x000fe20000000a00 */
[----:B------:R-:W-:Y:S04]  /*0060*/  BSSY B0, `(.L_x_0) ;  /* 0x000001e000007945 */ /* 0x000fe80003800000 */
[----:B------:R-:W3:Y:S08]  /*0070*/  LDC R4, c[0x0][0x228] ;  /* 0x00008a00ff047b82 */ /* 0x000ef00000000800 */
[----:B------:R-:W4:Y:S08]  /*0080*/  LDC R15, c[0x0][0x230] ;  /* 0x00008c00ff0f7b82 */ /* 0x000f300000000800 */
[----:B------:R-:W-:Y:S01]  /*0090*/  S2UR UR33, SR_CTAID.Y ;  /* 0x00000000002179c3 */ /* 0x000fe20000002600 */
[----:B--2---:R-:W-:-:S03]  /*00a0*/  ULEA UR12, UR4, UR12, 0x18 ;  /* 0x0000000c040c7291 */ /* 0x004fc6000f8ec03f */
[----:B------:R-:W-:Y:S01]  /*00b0*/  ULDC UR4, c[0x0][0x10] ;  /* 0x0000040000047ab9 */ /* 0x000fe20000000800 */
[----:B-1----:R-:W-:-:S03]  /*00c0*/  LOP3.LUT R6, R0, 0xff, RZ, 0xc0, !PT ;  /* 0x000000ff00067812 */ /* 0x002fc600078ec0ff */
[----:B------:R-:W1:Y:S01]  /*00d0*/  S2UR UR5, SR_CTAID.Z ;  /* 0x00000000000579c3 */ /* 0x000e620000002700 */
[----:B---3--:R-:W-:Y:S01]  /*00e0*/  VIADD R4, R4, 0xffffffff ;  /* 0xffffffff04047836 */ /* 0x008fe20000000000 */
[C---:B------:R-:W-:Y:S02]  /*00f0*/  ISETP.GE.U32.AND P0, PT, R6.reuse, 0x20, PT ;  /* 0x000000200600780c */ /* 0x040fe40003f06070 */
[C---:B------:R-:W-:Y:S02]  /*0100*/  ISETP.NE.U32.AND P1, PT, R6.reuse, RZ, PT ;  /* 0x000000ff0600720c */ /* 0x040fe40003f25070 */
[----:B------:R-:W-:Y:S02]  /*0110*/  LEA R12, R6, UR12, 0x2 ;  /* 0x0000000c060c7c11 */ /* 0x000fe4000f8e10ff */
[----:B------:R-:W2:Y:S01]  /*0120*/  S2UR UR34, SR_CTAID.X ;  /* 0x00000000002279c3 */ /* 0x000ea20000002500 */
[----:B----4-:R-:W-:-:S06]  /*0130*/  VIADD R14, R15, 0xffffffff ;  /* 0xffffffff0f0e7836 */ /* 0x010fcc0000000000 */
[----:B------:R3:W-:Y:S01]  /*0140*/  @!P0 STS [R12], RZ ;  /* 0x000000ff0c008388 */ /* 0x0007e20000000800 */
[----:B------:R-:W-:-:S03]  /*0150*/  NOP ;  /* 0x0000000000007918 */ /* 0x000fc60000000000 */
[----:B------:R3:W-:Y:S01]  /*0160*/  @!P1 STS [UR12+0x24], R4 ;  /* 0x00002404ff009988 */ /* 0x0007e2000800080c */
[----:B-1----:R-:W-:-:S03]  /*0170*/  UIMAD UR4, UR5, UR4, UR33 ;  /* 0x00000004050472a4 */ /* 0x002fc6000f8e0221 */
[----:B------:R3:W-:Y:S01]  /*0180*/  @!P1 STS [UR12+0x20], R14 ;  /* 0x0000200eff009988 */ /* 0x0007e2000800080c */
[----:B--2---:R-:W-:-:S04]  /*0190*/  UIMAD UR4, UR4, UR6, UR34 ;  /* 0x00000006040472a4 */ /* 0x004fc8000f8e0222 */
[----:B------:R-:W-:-:S04]  /*01a0*/  UIMAD UR4, UR4, 0x180, URZ ;  /* 0x00000180040478a4 */ /* 0x000fc8000f8e023f */
[----:B------:R-:W-:-:S04]  /*01b0*/  UIADD3 UR14, UP0, UR4, UR18, URZ ;  /* 0x00000012040e7290 */ /* 0x000fc8000ff1e03f */
[----:B------:R-:W-:Y:S01]  /*01c0*/  ULEA.HI.X.SX32 UR15, UR4, UR19, 0x1, UP0 ;  /* 0x00000013040f7291 */ /* 0x000fe200080f0e3f */
[----:B---3--:R-:W-:Y:S11]  /*01d0*/  @P1 BRA `(.L_x_1) ;  /* 0x0000000000181947 */ /* 0x008ff60003800000 */
[----:B------:R-:W1:Y:S01]  /*01e0*/  LDS R2, [UR12+0x8] ;  /* 0x0000080cff027984 */ /* 0x000e620008000800 */
[----:B------:R-:W2:Y:S01]  /*01f0*/  LDC.64 R8, c[0x0][0x210] ;  /* 0x00008400ff087b82 */ /* 0x000ea20000000a00 */
[----:B------:R-:W-:Y:S02]  /*0200*/  IMAD.MOV.U32 R3, RZ, RZ, 0x70 ;  /* 0x00000070ff037424 */ /* 0x000fe400078e00ff */
[----:B--2---:R2:W-:Y:S03]  /*0210*/  STS.64 [UR12], R8 ;  /* 0x00000008ff007988 */ /* 0x0045e60008000a0c */
[----:B-1----:R-:W-:-:S05]  /*0220*/  LOP3.LUT R2, R2, 0x10, R3, 0xd8, !PT ;  /* 0x0000001002027812 */ /* 0x002fca00078ed803 */
[----:B------:R2:W-:Y:S02]  /*0230*/  STS [UR12+0x8], R2 ;  /* 0x00000802ff007988 */ /* 0x0005e4000800080c */
.L_x_1:
[----:B------:R-:W-:Y:S05]  /*0240*/  BSYNC B0 ;  /* 0x0000000000007941 */ /* 0x000fea0003800000 */
.L_x_0:
[----:B------:R-:W-:Y:S04]  /*0250*/  BSSY B0, `(.L_x_2) ;  /* 0x000000a000007945 */ /* 0x000fe80003800000 */
[----:B------:R-:W-:Y:S05]  /*0260*/  @P1 BRA `(.L_x_3) ;  /* 0x0000000000201947 */ /* 0x000fea0003800000 */
[----:B--2---:R-:W1:Y:S01]  /*0270*/  LDS R2, [UR12+0x34] ;  /* 0x0000340cff027984 */ /* 0x004e620008000800 */
[----:B------:R-:W-:Y:S02]  /*0280*/  IMAD.MOV.U32 R3, RZ, RZ, 0x3f000000 ;  /* 0x3f000000ff037424 */ /* 0x000fe400078e00ff */
[----:B------:R-:W-:Y:S01]  /*0290*/  @!P1 IMAD.MOV.U32 R5, RZ, RZ, 0x7f ;  /* 0x0000007fff059424 */ /* 0x000fe200078e00ff */
[----:B------:R-:W2:Y:S02]  /*02a0*/  @!P1 LDS R8, [UR12+0x38] ;  /* 0x0000380cff089984 */ /* 0x000ea40008000800 */
[----:B-1----:R-:W-:Y:S02]  /*02b0*/  LOP3.LUT R2, R2, 0xff000000, R3, 0xb8, !PT ;  /* 0xff00000002027812 */ /* 0x002fe400078eb803 */
[----:B--2---:R-:W-:-:S03]  /*02c0*/  @!P1 LOP3.LUT R3, R8, 0xff, R5, 0xb8, !PT ;  /* 0x000000ff08039812 */ /* 0x004fc600078eb805 */
[----:B------:R1:W-:Y:S04]  /*02d0*/  STS [UR12+0x34], R2 ;  /* 0x00003402ff007988 */ /* 0x0003e8000800080c */
[----:B------:R1:W-:Y:S02]  /*02e0*/  @!P1 STS [UR12+0x38], R3 ;  /* 0x00003803ff009988 */ /* 0x0003e4000800080c */
.L_x_3:
[----:B------:R-:W-:Y:S05]  /*02f0*/  BSYNC B0 ;  /* 0x0000000000007941 */ /* 0x000fea0003800000 */
.L_x_2:
[----:B------:R-:W-:Y:S04]  /*0300*/  BSSY B0, `(.L_x_4) ;  /* 0x000000e000007945 */ /* 0x000fe80003800000 */
[----:B------:R-:W-:Y:S05]  /*0310*/  @P1 BRA `(.L_x_5) ;  /* 0x0000000000301947 */ /* 0x000fea0003800000 */
[----:B-1----:R-:W1:Y:S01]  /*0320*/  LDS R3, [UR12+0x34] ;  /* 0x0000340cff037984 */ /* 0x002e620008000800 */
[----:B------:R-:W3:Y:S03]  /*0330*/  LDC.64 R10, c[0x0][0x238] ;  /* 0x00008e00ff0a7b82 */ /* 0x000ee60000000a00 */
[----:B--2---:R-:W2:Y:S01]  /*0340*/  LDS R2, [UR12+0x1c] ;  /* 0x00001c0cff027984 */ /* 0x004ea20008000800 */
[C---:B---3--:R-:W-:Y:S01]  /*0350*/  SHF.L.U64.HI R8, R10.reuse, 0x1, R11 ;  /* 0x000000010a087819 */ /* 0x048fe2000001020b */
[----:B------:R-:W-:-:S03]  /*0360*/  IMAD.SHL.U32 R5, R10, 0x2, RZ ;  /* 0x000000020a057824 */ /* 0x000fc600078e00ff */
[--C-:B------:R-:W-:Y:S02]  /*0370*/  SHF.R.U32.HI R7, RZ, 0x4, R8.reuse ;  /* 0x00000004ff077819 */ /* 0x100fe40000011608 */
[----:B------:R-:W-:-:S05]  /*0380*/  SHF.R.U64 R5, R5, 0x4, R8 ;  /* 0x0000000405057819 */ /* 0x000fca0000001208 */
[----:B------:R3:W-:Y:S01]  /*0390*/  STS [UR12+0xc], R5 ;  /* 0x00000c05ff007988 */ /* 0x0007e2000800080c */
[----:B-1----:R-:W-:Y:S02]  /*03a0*/  LOP3.LUT R3, R3, 0x7, RZ, 0xb8, !PT ;  /* 0x0000000703037812 */ /* 0x002fe400078eb8ff */
[----:B--2---:R-:W-:-:S03]  /*03b0*/  LOP3.LUT R2, R2, 0xf, R7, 0xb8, !PT ;  /* 0x0000000f02027812 */ /* 0x004fc600078eb807 */
[----:B------:R3:W-:Y:S04]  /*03c0*/  STS [UR12+0x34], R3 ;  /* 0x00003403ff007988 */ /* 0x0007e8000800080c */
[----:B------:R3:W-:Y:S02]  /*03d0*/  STS [UR12+0x1c], R2 ;  /* 0x00001c02ff007988 */ /* 0x0007e4000800080c */
.L_x_5:
[----:B------:R-:W-:Y:S05]  /*03e0*/  BSYNC B0 ;  /* 0x0000000000007941 */ /* 0x000fea0003800000 */
.L_x_4:
[----:B------:R-:W-:Y:S04]  /*03f0*/  BSSY B1, `(.L_x_6) ;  /* 0x000001b000017945 */ /* 0x000fe80003800000 */
[----:B------:R-:W-:Y:S01]  /*0400*/  BSSY B0, `(.L_x_7) ;  /* 0x0000016000007945 */ /* 0x000fe20003800000 */
[----:B------:R-:W-:-:S03]  /*0410*/  IMAD.MOV.U32 R13, RZ, RZ, RZ ;  /* 0x000000ffff0d7224 */ /* 0x000fc600078e00ff */
[----:B------:R-:W-:Y:S05]  /*0420*/  @P1 BRA `(.L_x_8) ;  /* 0x0000000000201947 */ /* 0x000fea0003800000 */
[----:B-123--:R-:W1:Y:S02]  /*0430*/  LDS R2, [UR12+0x34] ;  /* 0x0000340cff027984 */ /* 0x00ee640008000800 */
[----:B-1----:R-:W-:-:S05]  /*0440*/  LOP3.LUT R2, R2, 0x38, RZ, 0xb8, !PT ;  /* 0x0000003802027812 */ /* 0x002fca00078eb8ff */
[----:B------:R1:W-:Y:S01]  /*0450*/  STS [UR12+0x34], R2 ;  /* 0x00003402ff007988 */ /* 0x0003e2000800080c */
[----:B------:R-:W-:Y:S05]  /*0460*/  @P1 BRA `(.L_x_9) ;  /* 0x0000000000201947 */ /* 0x000fea0003800000 */
[----:B-1----:R-:W1:Y:S01]  /*0470*/  LDS R2, [UR12+0x8] ;  /* 0x0000080cff027984 */ /* 0x002e620008000800 */
[----:B------:R-:W-:-:S05]  /*0480*/  IMAD.MOV.U32 R3, RZ, RZ, 0x780 ;  /* 0x00000780ff037424 */ /* 0x000fca00078e00ff */
[----:B-1----:R-:W-:-:S05]  /*0490*/  LOP3.LUT R2, R2, 0x300, R3, 0xd8, !PT ;  /* 0x0000030002027812 */ /* 0x002fca00078ed803 */
[----:B------:R4:W-:Y:S02]  /*04a0*/  STS [UR12+0x8], R2 ;  /* 0x00000802ff007988 */ /* 0x0009e4000800080c */
.L_x_8:
[----:B------:R-:W-:Y:S05]  /*04b0*/  @P1 BRA `(.L_x_10) ;  /* 0x0000000000281947 */ /* 0x000fea0003800000 */
[----:B-1234-:R-:W1:Y:S02]  /*04c0*/  LDS R2, [UR12+0x8] ;  /* 0x0000080cff027984 */ /* 0x01ee640008000800 */
[----:B-1----:R-:W-:-:S05]  /*04d0*/  LOP3.LUT R2, R2, 0x1800, RZ, 0xb8, !PT ;  /* 0x0000180002027812 */ /* 0x002fca00078eb8ff */
[----:B------:R2:W-:Y:S02]  /*04e0*/  STS [UR12+0x8], R2 ;  /* 0x00000802ff007988 */ /* 0x0005e4000800080c */
.L_x_9:
[----:B------:R-:W-:Y:S05]  /*04f0*/  @P1 BREAK B0 ;  /* 0x0000000000001942 */ /* 0x000fea0003800000 */
[----:B------:R-:W-:Y:S05]  /*0500*/  @P1 BRA `(.L_x_11) ;  /* 0x0000000000241947 */ /* 0x000fea0003800000 */
[----:B------:R-:W3:Y:S01]  /*0510*/  LDS R3, [UR12+0x8] ;  /* 0x0000080cff037984 */ /* 0x000ee20008000800 */
[----:B-12---:R-:W-:-:S05]  /*0520*/  IMAD.MOV.U32 R2, RZ, RZ, 0x6000 ;  /* 0x00006000ff027424 */ /* 0x006fca00078e00ff */
[----:B---3--:R-:W-:-:S04]  /*0530*/  LOP3.LUT R2, R3, 0x6000, R2, 0xd8, !PT ;  /* 0x0000600003027812 */ /* 0x008fc800078ed802 */
[----:B------:R-:W-:-:S05]  /*0540*/  LOP3.LUT R2, R2, 0x400000, RZ, 0xb8, !PT ;  /* 0x0040000002027812 */ /* 0x000fca00078eb8ff */
[----:B------:R5:W-:Y:S02]  /*0550*/  STS [UR12+0x8], R2 ;  /* 0x00000802ff007988 */ /* 0x000be4000800080c */
.L_x_10:
[----:B------:R-:W-:Y:S05]  /*0560*/  BSYNC B0 ;  /* 0x0000000000007941 */ /* 0x000fea0003800000 */
.L_x_7:
[----:B-12345:R-:W1:Y:S02]  /*0570*/  @!P1 LDS R2, [UR12+0x8] ;  /* 0x0000080cff029984 */ /* 0x03ee640008000800 */
[----:B-1----:R-:W-:-:S05]  /*0580*/  @!P1 LOP3.LUT R2, R2, 0x8000, RZ, 0xb8, !PT ;  /* 0x0000800002029812 */ /* 0x002fca00078eb8ff */
[----:B------:R3:W-:Y:S02]  /*0590*/  @!P1 STS [UR12+0x8], R2 ;  /* 0x00000802ff009988 */ /* 0x0007e4000800080c */
.L_x_11:
[----:B------:R-:W-:Y:S05]  /*05a0*/  BSYNC B1 ;  /* 0x0000000000017941 */ /* 0x000fea0003800000 */
.L_x_6:
[----:B------:R-:W-:Y:S05]  /*05b0*/  WARPSYNC.ALL ;  /* 0x0000000000007948 */ /* 0x000fea0003800000 */
[----:B------:R-:W4:Y:S02]  /*05c0*/  LDC R5, c[0x0][0x22c] ;  /* 0x00008b00ff057b82 */ /* 0x000f240000000800 */
[----:B----4-:R-:W-:Y:S01]  /*05d0*/  VIADD R5, R5, 0xffffffff ;  /* 0xffffffff05057836 */ /* 0x010fe20000000000 */
[----:B------:R-:W-:Y:S06]  /*05e0*/  @P0 BRA `(.L_x_12) ;  /* 0x0000000000280947 */ /* 0x000fec0003800000 */
[----:B-123--:R-:W1:Y:S01]  /*05f0*/  S2R R2, SR_LANEID ;  /* 0x0000000000027919 */ /* 0x00ee620000000000 */
[----:B------:R-:W-:Y:S05]  /*0600*/  WARPSYNC.ALL ;  /* 0x0000000000007948 */ /* 0x000fea0003800000 */
[----:B-1----:R-:W-:-:S05]  /*0610*/  IMAD.SHL.U32 R7, R2, 0x4, RZ ;  /* 0x0000000402077824 */ /* 0x002fca00078e00ff */
[----:B------:R-:W1:Y:S01]  /*0620*/  LDS R9, [R7+UR12] ;  /* 0x0000000c07097984 */ /* 0x000e620008000800 */
[----:B------:R-:W-:-:S05]  /*0630*/  IADD3 R2, P2, R7, UR14, RZ ;  /* 0x0000000e07027c10 */ /* 0x000fca000ff5e0ff */
[----:B------:R-:W-:-:S05]  /*0640*/  IMAD.X R3, RZ, RZ, UR15, P2 ;  /* 0x0000000fff037e24 */ /* 0x000fca00090e06ff */
[----:B-1----:R4:W5:Y:S01]  /*0650*/  ATOMG.E.EXCH.STRONG.GPU PT, RZ, [R2], R9 ;  /* 0x0000000902ff73a8 */ /* 0x00296200041ee100 */
[----:B------:R-:W-:-:S04]  /*0660*/  DEPBAR {5,4,3,2,1,0} ;  /* 0x0000003f0000791a */ /* 0x000fc80000000000 */
[----:B------:R4:W-:Y:S01]  /*0670*/  UTMACCTL.IV [UR14] ;  /* 0x000000000e0079b9 */ /* 0x0009e20008000000 */
[----:B------:R-:W-:Y:S01]  /*0680*/  NOP ;  /* 0x0000000000007918 */ /* 0x000fe20000000000 */
.L_x_12:
[----:B------:R-:W-:Y:S05]  /*0690*/  @P0 BRA `(.L_x_13) ;  /* 0x00000000000c0947 */ /* 0x000fea0003800000 */
[----:B------:R0:W-:Y:S01]  /*06a0*/  UTMACMDFLUSH ;  /* 0x00000000000079b7 */ /* 0x0001e20000000000 */
[----:B------:R-:W-:Y:S05]  /*06b0*/  @P0 BRA `(.L_x_13) ;  /* 0x0000000000040947 */ /* 0x000fea0003800000 */
[----:B------:R-:W-:-:S04]  /*06c0*/  DEPBAR.LE SB0, 0x0 ;  /* 0x000080000000791a */ /* 0x000fc80000000000 */
.L_x_13:
[----:B------:R-:W-:Y:S05]  /*06d0*/  WARPSYNC.ALL ;  /* 0x0000000000007948 */ /* 0x000fea0003800000 */
[----:B-----5:R-:W-:Y:S06]  /*06e0*/  BAR.SYNC.DEFER_BLOCKING 0x0 ;  /* 0x0000000000007b1d */ /* 0x020fec0000010000 */
[----:B------:R-:W-:Y:S02]  /*06f0*/  BSSY B1, `(.L_x_14) ;  /* 0x000000b000017945 */ /* 0x000fe40003800000 */
[----:B------:R-:W-:Y:S06]  /*0700*/  BAR.SYNC.DEFER_BLOCKING 0x0 ;  /* 0x0000000000007b1d */ /* 0x000fec0000010000 */
[----:B------:R5:W-:Y:S01]  /*0710*/  @!P0 STS [R12], RZ ;  /* 0x000000ff0c008388 */ /* 0x000be20000000800 */
[----:B------:R-:W-:Y:S01]  /*0720*/  NOP ;  /* 0x0000000000007918 */ /* 0x000fe20000000000 */
[----:B------:R-:W-:Y:S05]  /*0730*/  @P1 BRA `(.L_x_15) ;  /* 0x0000000000181947 */ /* 0x000fea0003800000 */
[----:B-1234-:R-:W1:Y:S01]  /*0740*/  LDS R2, [UR12+0x8] ;  /* 0x0000080cff027984 */ /* 0x01ee620008000800 */
[----:B------:R-:W2:Y:S01]  /*0750*/  LDC.64 R8, c[0x0][0x218] ;  /* 0x00008600ff087b82 */ /* 0x000ea20000000a00 */
[----:B------:R-:W-:Y:S02]  /*0760*/  IMAD.MOV.U32 R3, RZ, RZ, 0x70 ;  /* 0x00000070ff037424 */ /* 0x000fe400078e00ff */
[----:B--2---:R2:W-:Y:S03]  /*0770*/  STS.64 [UR12], R8 ;  /* 0x00000008ff007988 */ /* 0x0045e60008000a0c */
[----:B-1----:R-:W-:-:S05]  /*0780*/  LOP3.LUT R2, R2, 0x10, R3, 0xd8, !PT ;  /* 0x0000001002027812 */ /* 0x002fca00078ed803 */
[----:B------:R2:W-:Y:S02]  /*0790*/  STS [UR12+0x8], R2 ;  /* 0x00000802ff007988 */ /* 0x0005e4000800080c */
.L_x_15:
[----:B----4-:R-:W-:Y:S05]  /*07a0*/  BSYNC B1 ;  /* 0x0000000000017941 */ /* 0x010fea0003800000 */
.L_x_14:
[----:B------:R-:W-:Y:S04]  /*07b0*/  BSSY B1, `(.L_x_16) ;  /* 0x000000a000017945 */ /* 0x000fe80003800000 */
[----:B------:R-:W-:Y:S05]  /*07c0*/  @P1 BRA `(.L_x_17) ;  /* 0x0000000000201947 */ /* 0x000fea0003800000 */
[----:B-123--:R-:W1:Y:S01]  /*07d0*/  LDS R2, [UR12+0x34] ;  /* 0x0000340cff027984 */ /* 0x00ee620008000800 */
[----:B------:R-:W-:Y:S02]  /*07e0*/  IMAD.MOV.U32 R7, RZ, RZ, 0x3f000000 ;  /* 0x3f000000ff077424 */ /* 0x000fe400078e00ff */
[----:B------:R-:W-:Y:S01]  /*07f0*/  @!P1 IMAD.MOV.U32 R3, RZ, RZ, 0x3f ;  /* 0x0000003fff039424 */ /* 0x000fe200078e00ff */
[----:B------:R-:W2:Y:S02]  /*0800*/  @!P1 LDS R8, [UR12+0x38] ;  /* 0x0000380cff089984 */ /* 0x000ea40008000800 */
[----:B-1----:R-:W-:Y:S02]  /*0810*/  LOP3.LUT R2, R2, 0xff000000, R7, 0xb8, !PT ;  /* 0xff00000002027812 */ /* 0x002fe400078eb807 */
[----:B--2---:R-:W-:-:S03]  /*0820*/  @!P1 LOP3.LUT R3, R8, 0xff, R3, 0xb8, !PT ;  /* 0x000000ff08039812 */ /* 0x004fc600078eb803 */
[----:B------:R4:W-:Y:S04]  /*0830*/  STS [UR12+0x34], R2 ;  /* 0x00003402ff007988 */ /* 0x0009e8000800080c */
[----:B------:R4:W-:Y:S02]  /*0840*/  @!P1 STS [UR12+0x38], R3 ;  /* 0x00003803ff009988 */ /* 0x0009e4000800080c */
.L_x_17:
[----:B------:R-:W-:Y:S05]  /*0850*/  BSYNC B1 ;  /* 0x0000000000017941 */ /* 0x000fea0003800000 */
.L_x_16:
[----:B------:R-:W-:Y:S04]  /*0860*/  BSSY B1, `(.L_x_18) ;  /* 0x0000004000017945 */ /* 0x000fe80003800000 */
[----:B------:R-:W-:Y:S05]  /*0870*/  @P1 BRA `(.L_x_19) ;  /* 0x0000000000081947 */ /* 0x000fea0003800000 */
[----:B------:R1:W-:Y:S04]  /*0880*/  STS [UR12+0x24], R14 ;  /* 0x0000240eff007988 */ /* 0x0003e8000800080c */
[----:B------:R1:W-:Y:S02]  /*0890*/  STS [UR12+0x20], R5 ;  /* 0x00002005ff007988 */ /* 0x0003e4000800080c */
.L_x_19:
[----:B------:R-:W-:Y:S05]  /*08a0*/  BSYNC B1 ;  /* 0x0000000000017941 */ /* 0x000fea0003800000 */
.L_x_18:
[----:B------:R-:W-:Y:S04]  /*08b0*/  BSSY B1, `(.L_x_20) ;  /* 0x000000e000017945 */ /* 0x000fe80003800000 */
[----:B------:R-:W-:Y:S05]  /*08c0*/  @P1 BRA `(.L_x_21) ;  /* 0x0000000000301947 */ /* 0x000fea0003800000 */
[----:B----4-:R-:W4:Y:S01]  /*08d0*/  LDS R3, [UR12+0x34] ;  /* 0x0000340cff037984 */ /* 0x010f220008000800 */
[----:B------:R-:W4:Y:S03]  /*08e0*/  LDC.64 R10, c[0x0][0x240] ;  /* 0x00009000ff0a7b82 */ /* 0x000f260000000a00 */
[----:B-123--:R-:W1:Y:S01]  /*08f0*/  LDS R2, [UR12+0x1c] ;  /* 0x00001c0cff027984 */ /* 0x00ee620008000800 */
[C---:B----4-:R-:W-:Y:S01]  /*0900*/  SHF.L.U64.HI R8, R10.reuse, 0x1, R11 ;  /* 0x000000010a087819 */ /* 0x050fe2000001020b */
[----:B------:R-:W-:-:S03]  /*0910*/  IMAD.SHL.U32 R7, R10, 0x2, RZ ;  /* 0x000000020a077824 */ /* 0x000fc600078e00ff */
[--C-:B------:R-:W-:Y:S02]  /*0920*/  SHF.R.U32.HI R9, RZ, 0x4, R8.reuse ;  /* 0x00000004ff097819 */ /* 0x100fe40000011608 */
[----:B------:R-:W-:-:S05]  /*0930*/  SHF.R.U64 R7, R7, 0x4, R8 ;  /* 0x0000000407077819 */ /* 0x000fca0000001208 */
[----:B------:R2:W-:Y:S01]  /*0940*/  STS [UR12+0xc], R7 ;  /* 0x00000c07ff007988 */ /* 0x0005e2000800080c */
[----:B------:R-:W-:Y:S02]  /*0950*/  LOP3.LUT R3, R3, 0x7, RZ, 0xb8, !PT ;  /* 0x0000000703037812 */ /* 0x000fe400078eb8ff */
[----:B-1----:R-:W-:-:S03]  /*0960*/  LOP3.LUT R2, R2, 0xf, R9, 0xb8, !PT ;  /* 0x0000000f02027812 */ /* 0x002fc600078eb809 */
[----:B------:R2:W-:Y:S04]  /*0970*/  STS [UR12+0x34], R3 ;  /* 0x00003403ff007988 */ /* 0x0005e8000800080c */
[----:B------:R2:W-:Y:S02]  /*0980*/  STS [UR12+0x1c], R2 ;  /* 0x00001c02ff007988 */ /* 0x0005e4000800080c */
.L_x_21:
[----:B------:R-:W-:Y:S05]  /*0990*/  BSYNC B1 ;  /* 0x0000000000017941 */ /* 0x000fea0003800000 */
.L_x_20:
[----:B------:R-:W-:Y:S04]  /*09a0*/  BSSY B2, `(.L_x_22) ;  /* 0x000001a000027945 */ /* 0x000fe80003800000 */
[----:B------:R-:W-:Y:S04]  /*09b0*/  BSSY B1, `(.L_x_23) ;  /* 0x0000015000017945 */ /* 0x000fe80003800000 */
[----:B------:R-:W-:Y:S05]  /*09c0*/  @P1 BRA `(.L_x_24) ;  /* 0x0000000000201947 */ /* 0x000fea0003800000 */
[----:B-1234-:R-:W1:Y:S02]  /*09d0*/  LDS R2, [UR12+0x34] ;  /* 0x0000340cff027984 */ /* 0x01ee640008000800 */
[----:B-1----:R-:W-:-:S05]  /*09e0*/  LOP3.LUT R2, R2, 0x38, RZ, 0xb8, !PT ;  /* 0x0000003802027812 */ /* 0x002fca00078eb8ff */
[----:B------:R1:W-:Y:S01]  /*09f0*/  STS [UR12+0x34], R2 ;  /* 0x00003402ff007988 */ /* 0x0003e2000800080c */
[----:B------:R-:W-:Y:S05]  /*0a00*/  @P1 BRA `(.L_x_25) ;  /* 0x0000000000201947 */ /* 0x000fea0003800000 */
[----:B-1----:R-:W1:Y:S01]  /*0a10*/  LDS R2, [UR12+0x8] ;  /* 0x0000080cff027984 */ /* 0x002e620008000800 */
[----:B------:R-:W-:-:S05]  /*0a20*/  IMAD.MOV.U32 R3, RZ, RZ, 0x780 ;  /* 0x00000780ff037424 */ /* 0x000fca00078e00ff */
[----:B-1----:R-:W-:-:S05]  /*0a30*/  LOP3.LUT R2, R2, 0x300, R3, 0xd8, !PT ;  /* 0x0000030002027812 */ /* 0x002fca00078ed803 */
[----:B------:R1:W-:Y:S02]  /*0a40*/  STS [UR12+0x8], R2 ;  /* 0x00000802ff007988 */ /* 0x0003e4000800080c */
.L_x_24:
[----:B------:R-:W-:Y:S05]  /*0a50*/  @P1 BRA `(.L_x_26) ;  /* 0x0000000000281947 */ /* 0x000fea0003800000 */
[----:B-1234-:R-:W1:Y:S02]  /*0a60*/  LDS R2, [UR12+0x8] ;  /* 0x0000080cff027984 */ /* 0x01ee640008000800 */
[----:B-1----:R-:W-:-:S05]  /*0a70*/  LOP3.LUT R2, R2, 0x1800, RZ, 0xb8, !PT ;  /* 0x0000180002027812 */ /* 0x002fca00078eb8ff */
[----:B------:R2:W-:Y:S02]  /*0a80*/  STS [UR12+0x8], R2 ;  /* 0x00000802ff007988 */ /* 0x0005e4000800080c */
.L_x_25:
[----:B------:R-:W-:Y:S05]  /*0a90*/  @P1 BREAK B1 ;  /* 0x0000000000011942 */ /* 0x000fea0003800000 */
[----:B------:R-:W-:Y:S05]  /*0aa0*/  @P1 BRA `(.L_x_27) ;  /* 0x0000000000241947 */ /* 0x000fea0003800000 */
[----:B-12---:R-:W1:Y:S01]  /*0ab0*/  LDS R2, [UR12+0x8] ;  /* 0x0000080cff027984 */ /* 0x006e620008000800 */
[----:B------:R-:W-:-:S05]  /*0ac0*/  IMAD.MOV.U32 R3, RZ, RZ, 0x6000 ;  /* 0x00006000ff037424 */ /* 0x000fca00078e00ff */
[----:B-1----:R-:W-:-:S04]  /*0ad0*/  LOP3.LUT R2, R2, 0x6000, R3, 0xd8, !PT ;  /* 0x0000600002027812 */ /* 0x002fc800078ed803 */
[----:B------:R-:W-:-:S05]  /*0ae0*/  LOP3.LUT R2, R2, 0x400000, RZ, 0xb8, !PT ;  /* 0x0040000002027812 */ /* 0x000fca00078eb8ff */
[----:B------:R1:W-:Y:S02]  /*0af0*/  STS [UR12+0x8], R2 ;  /* 0x00000802ff007988 */ /* 0x0003e4000800080c */
.L_x_26:
[----:B------:R-:W-:Y:S05]  /*0b00*/  BSYNC B1 ;  /* 0x0000000000017941 */ /* 0x000fea0003800000 */
.L_x_23:
[----:B-1234-:R-:W1:Y:S02]  /*0b10*/  @!P1 LDS R2, [UR12+0x8] ;  /* 0x0000080cff029984 */ /* 0x01ee640008000800 */
[----:B-1----:R-:W-:-:S05]  /*0b20*/  @!P1 LOP3.LUT R2, R2, 0x8000, RZ, 0xb8, !PT ;  /* 0x0000800002029812 */ /* 0x002fca00078eb8ff */
[----:B------:R3:W-:Y:S02]  /*0b30*/  @!P1 STS [UR12+0x8], R2 ;  /* 0x00000802ff009988 */ /* 0x0007e4000800080c */
.L_x_27:
[----:B------:R-:W-:Y:S05]  /*0b40*/  BSYNC B2 ;  /* 0x0000000000027941 */ /* 0x000fea0003800000 */
.L_x_22:
[----:B------:R-:W-:Y:S05]  /*0b50*/  WARPSYNC.ALL ;  /* 0x0000000000007948 */ /* 0x000fea0003800000 */
[----:B------:R-:W-:-:S04]  /*0b60*/  UIADD3 UR17, UR4, 0x80, URZ ;  /* 0x0000008004117890 */ /* 0x000fc8000fffe03f */
[----:B------:R-:W-:-:S04]  /*0b70*/  UIADD3 UR16, UP0, UR17, UR18, URZ ;  /* 0x0000001211107290 */ /* 0x000fc8000ff1e03f */
[----:B------:R-:W-:Y:S01]  /*0b80*/  ULEA.HI.X.SX32 UR17, UR17, UR19, 0x1, UP0 ;  /* 0x0000001311117291 */ /* 0x000fe200080f0e3f */
[----:B------:R-:W-:Y:S11]  /*0b90*/  @P0 BRA `(.L_x_28) ;  /* 0x0000000000280947 */ /* 0x000ff60003800000 */
[----:B-123--:R-:W1:Y:S01]  /*0ba0*/  S2R R2, SR_LANEID ;  /* 0x0000000000027919 */ /* 0x00ee620000000000 */
[----:B------:R-:W-:Y:S05]  /*0bb0*/  WARPSYNC.ALL ;  /* 0x0000000000007948 */ /* 0x000fea0003800000 */
[----:B-1----:R-:W-:-:S05]  /*0bc0*/  IMAD.SHL.U32 R8, R2, 0x4, RZ ;  /* 0x0000000402087824 */ /* 0x002fca00078e00ff */
[----:B------:R-:W1:Y:S01]  /*0bd0*/  LDS R7, [R8+UR12] ;  /* 0x0000000c08077984 */ /* 0x000e620008000800 */
[----:B------:R-:W-:-:S05]  /*0be0*/  IADD3 R2, P2, R8, UR16, RZ ;  /* 0x0000001008027c10 */ /* 0x000fca000ff5e0ff */
[----:B------:R-:W-:-:S05]  /*0bf0*/  IMAD.X R3, RZ, RZ, UR17, P2 ;  /* 0x00000011ff037e24 */ /* 0x000fca00090e06ff */
[----:B-1----:R4:W2:Y:S01]  /*0c00*/  ATOMG.E.EXCH.STRONG.GPU PT, RZ, [R2], R7 ;  /* 0x0000000702ff73a8 */ /* 0x0028a200041ee100 */
[----:B------:R-:W-:-:S04]  /*0c10*/  DEPBAR {5,4,3,2,1,0} ;  /* 0x0000003f0000791a */ /* 0x000fc80000000000 */
[----:B------:R4:W-:Y:S01]  /*0c20*/  UTMACCTL.IV [UR16] ;  /* 0x00000000100079b9 */ /* 0x0009e20008000000 */
[----:B------:R-:W-:Y:S01]  /*0c30*/  NOP ;  /* 0x0000000000007918 */ /* 0x000fe20000000000 */
.L_x_28:
[----:B------:R-:W-:Y:S05]  /*0c40*/  @P0 BRA `(.L_x_29) ;  /* 0x00000000000c0947 */ /* 0x000fea0003800000 */
[----:B------:R0:W-:Y:S01]  /*0c50*/  UTMACMDFLUSH ;  /* 0x00000000000079b7 */ /* 0x0001e20000000000 */
[----:B------:R-:W-:Y:S05]  /*0c60*/  @P0 BRA `(.L_x_29) ;  /* 0x0000000000040947 */ /* 0x000fea0003800000 */
[----:B------:R-:W-:-:S04]  /*0c70*/  DEPBAR.LE SB0, 0x0 ;  /* 0x000080000000791a */ /* 0x000fc80000000000 */
.L_x_29:
[----:B------:R-:W-:Y:S05]  /*0c80*/  WARPSYNC.ALL ;  /* 0x0000000000007948 */ /* 0x000fea0003800000 */
[----:B--2---:R-:W-:Y:S06]  /*0c90*/  BAR.SYNC.DEFER_BLOCKING 0x0 ;  /* 0x0000000000007b1d */ /* 0x004fec0000010000 */
[----:B------:R-:W-:Y:S02]  /*0ca0*/  BSSY B2, `(.L_x_30) ;  /* 0x000000b000027945 */ /* 0x000fe40003800000 */
[----:B------:R-:W-:Y:S06]  /*0cb0*/  BAR.SYNC.DEFER_BLOCKING 0x0 ;  /* 0x0000000000007b1d */ /* 0x000fec0000010000 */
[----:B------:R2:W-:Y:S01]  /*0cc0*/  @!P0 STS [R12], RZ ;  /* 0x000000ff0c008388 */ /* 0x0005e20000000800 */
[----:B------:R-:W-:Y:S01]  /*0cd0*/  NOP ;  /* 0x0000000000007918 */ /* 0x000fe20000000000 */
[----:B------:R-:W-:Y:S05]  /*0ce0*/  @P1 BRA `(.L_x_31) ;  /* 0x0000000000181947 */ /* 0x000fea0003800000 */
[----:B-1-34-:R-:W1:Y:S01]  /*0cf0*/  LDS R2, [UR12+0x8] ;  /* 0x0000080cff027984 */ /* 0x01ae620008000800 */
[----:B------:R-:W3:Y:S01]  /*0d00*/  LDC.64 R8, c[0x0][0x220] ;  /* 0x00008800ff087b82 */ /* 0x000ee20000000a00 */
[----:B------:R-:W-:Y:S02]  /*0d10*/  IMAD.MOV.U32 R3, RZ, RZ, 0x70 ;  /* 0x00000070ff037424 */ /* 0x000fe400078e00ff */
[----:B---3--:R3:W-:Y:S03]  /*0d20*/  STS.64 [UR12], R8 ;  /* 0x00000008ff007988 */ /* 0x0087e60008000a0c */
[----:B-1----:R-:W-:-:S05]  /*0d30*/  LOP3.LUT R2, R2, 0x10, R3, 0xd8, !PT ;  /* 0x0000001002027812 */ /* 0x002fca00078ed803 */
[----:B------:R3:W-:Y:S02]  /*0d40*/  STS [UR12+0x8], R2 ;  /* 0x00000802ff007988 */ /* 0x0007e4000800080c */
.L_x_31:
[----:B----4-:R-:W-:Y:S05]  /*0d50*/  BSYNC B2 ;  /* 0x0000000000027941 */ /* 0x010fea0003800000 */
.L_x_30:
[----:B------:R-:W-:Y:S04]  /*0d60*/  BSSY B3, `(.L_x_32) ;  /* 0x0000011000037945 */ /* 0x000fe80003800000 */
[----:B------:R-:W-:Y:S04]  /*0d70*/  BSSY B2, `(.L_x_33) ;  /* 0x000000e000027945 */ /* 0x000fe80003800000 */
[----:B------:R-:W-:Y:S05]  /*0d80*/  @P1 BRA `(.L_x_34) ;  /* 0x0000000000241947 */ /* 0x000fea0003800000 */
[----:B-1-3--:R-:W1:Y:S01]  /*0d90*/  LDS R2, [UR12+0x34] ;  /* 0x0000340cff027984 */ /* 0x00ae620008000800 */
[----:B------:R-:W-:-:S05]  /*0da0*/  IMAD.MOV.U32 R3, RZ, RZ, 0x3f000000 ;  /* 0x3f000000ff037424 */ /* 0x000fca00078e00ff */
[----:B-1----:R-:W-:-:S05]  /*0db0*/  LOP3.LUT R2, R2, 0xff000000, R3, 0xb8, !PT ;  /* 0xff00000002027812 */ /* 0x002fca00078eb803 */
[----:B------:R1:W-:Y:S01]  /*0dc0*/  STS [UR12+0x34], R2 ;  /* 0x00003402ff007988 */ /* 0x0003e2000800080c */
[----:B------:R-:W-:Y:S05]  /*0dd0*/  @P1 BRA `(.L_x_35) ;  /* 0x00000000001c1947 */ /* 0x000fea0003800000 */
[----:B-1----:R-:W1:Y:S01]  /*0de0*/  LDS R2, [UR12+0x38] ;  /* 0x0000380cff027984 */ /* 0x002e620008000800 */
[----:B------:R-:W-:-:S05]  /*0df0*/  IMAD.MOV.U32 R3, RZ, RZ, 0x7f ;  /* 0x0000007fff037424 */ /* 0x000fca00078e00ff */
[----:B-1----:R-:W-:-:S05]  /*0e00*/  LOP3.LUT R2, R2, 0xff, R3, 0xb8, !PT ;  /* 0x000000ff02027812 */ /* 0x002fca00078eb803 */
[----:B------:R4:W-:Y:S02]  /*0e10*/  STS [UR12+0x38], R2 ;  /* 0x00003802ff007988 */ /* 0x0009e4000800080c */
.L_x_34:
[----:B------:R-:W-:Y:S05]  /*0e20*/  @P1 BREAK B2 ;  /* 0x0000000000021942 */ /* 0x000fea0003800000 */
[----:B------:R-:W-:Y:S05]  /*0e30*/  @P1 BRA `(.L_x_36) ;  /* 0x00000000000c1947 */ /* 0x000fea0003800000 */
[----:B------:R1:W-:Y:S02]  /*0e40*/  STS [UR12+0x20], R5 ;  /* 0x00002005ff007988 */ /* 0x0003e4000800080c */
.L_x_35:
[----:B------:R-:W-:Y:S05]  /*0e50*/  BSYNC B2 ;  /* 0x0000000000027941 */ /* 0x000fea0003800000 */
.L_x_33:
[----:B------:R1:W-:Y:S02]  /*0e60*/  @!P1 STS [UR12+0x24], R4 ;  /* 0x00002404ff009988 */ /* 0x0003e4000800080c */
.L_x_36:
[----:B------:R-:W-:Y:S05]  /*0e70*/  BSYNC B3 ;  /* 0x0000000000037941 */ /* 0x000fea0003800000 */
.L_x_32:
[----:B------:R-:W-:Y:S05]  /*0e80*/  WARPSYNC.ALL ;  /* 0x0000000000007948 */ /* 0x000fea0003800000 */
[----:B------:R-:W-:Y:S04]  /*0e90*/  BSSY B3, `(.L_x_37) ;  /* 0x000000e000037945 */ /* 0x000fe80003800000 */
[----:B------:R-:W-:Y:S05]  /*0ea0*/  @P1 BRA `(.L_x_38) ;  /* 0x0000000000301947 */ /* 0x000fea0003800000 */
[----:B------:R-:W5:Y:S01]  /*0eb0*/  LDS R3, [UR12+0x34] ;  /* 0x0000340cff037984 */ /* 0x000f620008000800 */
[----:B-1----:R-:W1:Y:S03]  /*0ec0*/  LDC.64 R4, c[0x0][0x248] ;  /* 0x00009200ff047b82 */ /* 0x002e660000000a00 */
[----:B---34-:R-:W3:Y:S01]  /*0ed0*/  LDS R2, [UR12+0x1c] ;  /* 0x00001c0cff027984 */ /* 0x018ee20008000800 */
[C---:B-1----:R-:W-:Y:S01]  /*0ee0*/  SHF.L.U64.HI R5, R4.reuse, 0x1, R5 ;  /* 0x0000000104057819 */ /* 0x042fe20000010205 */
[----:B------:R-:W-:-:S03]  /*0ef0*/  IMAD.SHL.U32 R4, R4, 0x2, RZ ;  /* 0x0000000204047824 */ /* 0x000fc600078e00ff */
[--C-:B------:R-:W-:Y:S02]  /*0f00*/  SHF.R.U32.HI R7, RZ, 0x4, R5.reuse ;  /* 0x00000004ff077819 */ /* 0x100fe40000011605 */
[----:B------:R-:W-:-:S05]  /*0f10*/  SHF.R.U64 R4, R4, 0x4, R5 ;  /* 0x0000000404047819 */ /* 0x000fca0000001205 */
[----:B------:R1:W-:Y:S01]  /*0f20*/  STS [UR12+0xc], R4 ;  /* 0x00000c04ff007988 */ /* 0x0003e2000800080c */
[----:B-----5:R-:W-:Y:S02]  /*0f30*/  LOP3.LUT R3, R3, 0x7, RZ, 0xb8, !PT ;  /* 0x0000000703037812 */ /* 0x020fe400078eb8ff */
[----:B---3--:R-:W-:-:S03]  /*0f40*/  LOP3.LUT R2, R2, 0xf, R7, 0xb8, !PT ;  /* 0x0000000f02027812 */ /* 0x008fc600078eb807 */
[----:B------:R1:W-:Y:S04]  /*0f50*/  STS [UR12+0x34], R3 ;  /* 0x00003403ff007988 */ /* 0x0003e8000800080c */
[----:B------:R1:W-:Y:S02]  /*0f60*/  STS [UR12+0x1c], R2 ;  /* 0x00001c02ff007988 */ /* 0x0003e4000800080c */
.L_x_38:
[----:B------:R-:W-:Y:S05]  /*0f70*/  BSYNC B3 ;  /* 0x0000000000037941 */ /* 0x000fea0003800000 */
.L_x_37:
[----:B------:R-:W-:Y:S04]  /*0f80*/  BSSY B3, `(.L_x_39) ;  /* 0x000001a000037945 */ /* 0x000fe80003800000 */
[----:B------:R-:W-:Y:S04]  /*0f90*/  BSSY B4, `(.L_x_40) ;  /* 0x0000015000047945 */ /* 0x000fe80003800000 */
[----:B------:R-:W-:Y:S05]  /*0fa0*/  @P1 BRA `(.L_x_41) ;  /* 0x0000000000201947 */ /* 0x000fea0003800000 */
[----:B-1-34-:R-:W1:Y:S02]  /*0fb0*/  LDS R2, [UR12+0x34] ;  /* 0x0000340cff027984 */ /* 0x01ae640008000800 */
[----:B-1----:R-:W-:-:S05]  /*0fc0*/  LOP3.LUT R2, R2, 0x38, RZ, 0xb8, !PT ;  /* 0x0000003802027812 */ /* 0x002fca00078eb8ff */
[----:B------:R1:W-:Y:S01]  /*0fd0*/  STS [UR12+0x34], R2 ;  /* 0x00003402ff007988 */ /* 0x0003e2000800080c */
[----:B------:R-:W-:Y:S05]  /*0fe0*/  @P1 BRA `(.L_x_42) ;  /* 0x0000000000201947 */ /* 0x000fea0003800000 */
[----:B-1----:R-:W1:Y:S01]  /*0ff0*/  LDS R2, [UR12+0x8] ;  /* 0x0000080cff027984 */ /* 0x002e620008000800 */
[----:B------:R-:W-:-:S05]  /*1000*/  IMAD.MOV.U32 R3, RZ, RZ, 0x780 ;  /* 0x00000780ff037424 */ /* 0x000fca00078e00ff */
[----:B-1----:R-:W-:-:S05]  /*1010*/  LOP3.LUT R2, R2, 0x300, R3, 0xd8, !PT ;  /* 0x0000030002027812 */ /* 0x002fca00078ed803 */
[----:B------:R1:W-:Y:S02]  /*1020*/  STS [UR12+0x8], R2 ;  /* 0x00000802ff007988 */ /* 0x0003e4000800080c */
.L_x_41:
[----:B------:R-:W-:Y:S05]  /*1030*/  @P1 BRA `(.L_x_43) ;  /* 0x0000000000281947 */ /* 0x000fea0003800000 */
[----:B-1-34-:R-:W1:Y:S02]  /*1040*/  LDS R2, [UR12+0x8] ;  /* 0x0000080cff027984 */ /* 0x01ae640008000800 */
[----:B-1----:R-:W-:-:S05]  /*1050*/  LOP3.LUT R2, R2, 0x1800, RZ, 0xb8, !PT ;  /* 0x0000180002027812 */ /* 0x002fca00078eb8ff */
[----:B------:R3:W-:Y:S02]  /*1060*/  STS [UR12+0x8], R2 ;  /* 0x00000802ff007988 */ /* 0x0007e4000800080c */
.L_x_42:
[----:B------:R-:W-:Y:S05]  /*1070*/  @P1 BREAK B4 ;  /* 0x0000000000041942 */ /* 0x000fea0003800000 */
[----:B------:R-:W-:Y:S05]  /*1080*/  @P1 BRA `(.L_x_44) ;  /* 0x0000000000241947 */ /* 0x000fea0003800000 */
[----:B-1-3--:R-:W1:Y:S01]  /*1090*/  LDS R2, [UR12+0x8] ;  /* 0x0000080cff027984 */ /* 0x00ae620008000800 */
[----:B------:R-:W-:-:S05]  /*10a0*/  IMAD.MOV.U32 R3, RZ, RZ, 0x6000 ;  /* 0x00006000ff037424 */ /* 0x000fca00078e00ff */
[----:B-1----:R-:W-:-:S04]  /*10b0*/  LOP3.LUT R2, R2, 0x6000, R3, 0xd8, !PT ;  /* 0x0000600002027812 */ /* 0x002fc800078ed803 */
[----:B------:R-:W-:-:S05]  /*10c0*/  LOP3.LUT R2, R2, 0x400000, RZ, 0xb8, !PT ;  /* 0x0040000002027812 */ /* 0x000fca00078eb8ff */
[----:B------:R1:W-:Y:S02]  /*10d0*/  STS [UR12+0x8], R2 ;  /* 0x00000802ff007988 */ /* 0x0003e4000800080c */
.L_x_43:
[----:B------:R-:W-:Y:S05]  /*10e0*/  BSYNC B4 ;  /* 0x0000000000047941 */ /* 0x000fea0003800000 */
.L_x_40:
[----:B-1-34-:R-:W1:Y:S02]  /*10f0*/  @!P1 LDS R2, [UR12+0x8] ;  /* 0x0000080cff029984 */ /* 0x01ae640008000800 */
[----:B-1----:R-:W-:-:S05]  /*1100*/  @!P1 LOP3.LUT R2, R2, 0x8000, RZ, 0xb8, !PT ;  /* 0x0000800002029812 */ /* 0x002fca00078eb8ff */
[----:B------:R4:W-:Y:S02]  /*1110*/  @!P1 STS [UR12+0x8], R2 ;  /* 0x00000802ff009988 */ /* 0x0009e4000800080c */
.L_x_44:
[----:B------:R-:W-:Y:S05]  /*1120*/  BSYNC B3 ;  /* 0x0000000000037941 */ /* 0x000fea0003800000 */
.L_x_39:
[----:B------:R-:W-:Y:S05]  /*1130*/  WARPSYNC.ALL ;  /* 0x0000000000007948 */ /* 0x000fea0003800000 */
[----:B------:R-:W-:Y:S01]  /*1140*/  UIADD3 UR4, UR4, 0x100, URZ ;  /* 0x0000010004047890 */ /* 0x000fe2000fffe03f */
[----:B------:R-:W-:Y:S01]  /*1150*/  ISETP.GE.AND P2, PT, R15, 0x1, PT ;  /* 0x000000010f00780c */ /* 0x000fe20003f46270 */
[----:B------:R-:W-:Y:S01]  /*1160*/  IMAD.MOV.U32 R24, RZ, RZ, RZ ;  /* 0x000000ffff187224 */ /* 0x000fe200078e00ff */
[----:B------:R-:W-:Y:S01]  /*1170*/  SHF.R.U32.HI R7, RZ, 0x5, R0 ;  /* 0x00000005ff077819 */ /* 0x000fe20000011600 */
[----:B------:R-:W-:-:S04]  /*1180*/  UIADD3 UR18, UP0, UR4, UR18, URZ ;  /* 0x0000001204127290 */ /* 0x000fc8000ff1e03f */
[----:B------:R-:W-:Y:S01]  /*1190*/  ULEA.HI.X.SX32 UR19, UR4, UR19, 0x1, UP0 ;  /* 0x0000001304137291 */ /* 0x000fe200080f0e3f */
[----:B------:R-:W-:Y:S11]  /*11a0*/  @P0 BRA `(.L_x_45) ;  /* 0x0000000000280947 */ /* 0x000ff60003800000 */
[----:B-1-34-:R-:W1:Y:S01]  /*11b0*/  S2R R2, SR_LANEID ;  /* 0x0000000000027919 */ /* 0x01ae620000000000 */
[----:B------:R-:W-:Y:S05]  /*11c0*/  WARPSYNC.ALL ;  /* 0x0000000000007948 */ /* 0x000fea0003800000 */
[----:B-1----:R-:W-:-:S05]  /*11d0*/  IMAD.SHL.U32 R4, R2, 0x4, RZ ;  /* 0x0000000402047824 */ /* 0x002fca00078e00ff */
[----:B------:R-:W1:Y:S01]  /*11e0*/  LDS R5, [R4+UR12] ;  /* 0x0000000c04057984 */ /* 0x000e620008000800 */
[----:B------:R-:W-:-:S05]  /*11f0*/  IADD3 R2, P3, R4, UR18, RZ ;  /* 0x0000001204027c10 */ /* 0x000fca000ff7e0ff */
[----:B------:R-:W-:-:S05]  /*1200*/  IMAD.X R3, RZ, RZ, UR19, P3 ;  /* 0x00000013ff037e24 */ /* 0x000fca00098e06ff */
[----:B-1----:R1:W3:Y:S01]  /*1210*/  ATOMG.E.EXCH.STRONG.GPU PT, RZ, [R2], R5 ;  /* 0x0000000502ff73a8 */ /* 0x0022e200041ee100 */
[----:B------:R-:W-:-:S04]  /*1220*/  DEPBAR {5,4,3,2,1,0} ;  /* 0x0000003f0000791a */ /* 0x000fc80000000000 */
[----:B------:R1:W-:Y:S01]  /*1230*/  UTMACCTL.IV [UR18] ;  /* 0x00000000120079b9 */ /* 0x0003e20008000000 */
[----:B------:R-:W-:Y:S01]  /*1240*/  NOP ;  /* 0x0000000000007918 */ /* 0x000fe20000000000 */
.L_x_45:
[----:B------:R-:W-:Y:S05]  /*1250*/  @P0 BRA `(.L_x_46) ;  /* 0x00000000000c0947 */ /* 0x000fea0003800000 */
[----:B------:R0:W-:Y:S01]  /*1260*/  UTMACMDFLUSH ;  /* 0x00000000000079b7 */ /* 0x0001e20000000000 */
[----:B------:R-:W-:Y:S05]  /*1270*/  @P0 BRA `(.L_x_46) ;  /* 0x0000000000040947 */ /* 0x000fea0003800000 */
[----:B------:R-:W-:-:S04]  /*1280*/  DEPBAR.LE SB0, 0x0 ;  /* 0x000080000000791a */ /* 0x000fc80000000000 */
.L_x_46:
[----:B------:R-:W-:Y:S05]  /*1290*/  WARPSYNC.ALL ;  /* 0x0000000000007948 */ /* 0x000fea0003800000 */
[----:B---3--:R-:W-:Y:S01]  /*12a0*/  BAR.SYNC.DEFER_BLOCKING 0x0 ;  /* 0x0000000000007b1d */ /* 0x008fe20000010000 */
[----:B------:R-:W-:Y:S01]  /*12b0*/  R2UR UR32, R7 ;  /* 0x00000000072072ca */ /* 0x000fe200000e0000 */
[----:B------:R-:W-:Y:S01]  /*12c0*/  USHF.L.U32 UR13, UR33, 0x8, URZ ;  /* 0x00000008210d7899 */ /* 0x000fe2000800063f */
[----:B------:R-:W-:Y:S01]  /*12d0*/  IMAD.MOV.U32 R25, RZ, RZ, RZ ;  /* 0x000000ffff197224 */ /* 0x000fe200078e00ff */
[----:B------:R-:W-:Y:S01]  /*12e0*/  USHF.L.U32 UR7, UR34, 0x7, URZ ;  /* 0x0000000722077899 */ /* 0x000fe2000800063f */
[----:B------:R-:W-:Y:S01]  /*12f0*/  CS2R R26, SRZ ;  /* 0x00000000001a7805 */ /* 0x000fe2000001ff00 */
[----:B------:R-:W-:Y:S01]  /*1300*/  VOTEU.ALL UP0, P1 ;  /* 0x00000000003f7886 */ /* 0x000fe20000800000 */
[----:B------:R-:W-:Y:S01]  /*1310*/  UMOV UR4, 0x1 ;  /* 0x0000000100047882 */ /* 0x000fe20000000000 */
[----:B------:R-:W-:-:S02]  /*1320*/  CS2R R28, SRZ ;  /* 0x00000000001c7805 */ /* 0x000fc4000001ff00 */
[----:B------:R-:W-:Y:S02]  /*1330*/  CS2R R30, SRZ ;  /* 0x00000000001e7805 */ /* 0x000fe4000001ff00 */
[----:B------:R-:W-:Y:S01]  /*1340*/  CS2R R32, SRZ ;  /* 0x0000000000207805 */ /* 0x000fe2000001ff00 */
[----:B------:R-:W-:-:S04]  /*1350*/  @!UP0 UIADD3 UR4, -UR4, 0x100000, URZ ;  /* 0x0010000004048890 */ /* 0x000fc8000fffe13f */
[----:B------:R-:W-:Y:S02]  /*1360*/  @!UP0 USHF.L.U32 UR5, UR4, 0xb, URZ ;  /* 0x0000000b04058899 */ /* 0x000fe4000800063f */
[----:B------:R-:W-:Y:S01]  /*1370*/  @!UP0 USHF.L.U32 UR4, UR4, 0x1, URZ ;  /* 0x0000000104048899 */ /* 0x000fe2000800063f */
[----:B------:R-:W-:Y:S01]  /*1380*/  CS2R R34, SRZ ;  /* 0x0000000000227805 */ /* 0x000fe2000001ff00 */
[----:B------:R-:W-:Y:S01]  /*1390*/  VOTEU.ALL UP0, P1 ;  /* 0x00000000003f7886 */ /* 0x000fe20000800000 */
[----:B------:R-:W-:Y:S02]  /*13a0*/  CS2R R36, SRZ ;  /* 0x0000000000247805 */ /* 0x000fe4000001ff00 */
[----:B------:R-:W-:Y:S02]  /*13b0*/  CS2R R38, SRZ ;  /* 0x0000000000267805 */ /* 0x000fe4000001ff00 */
[----:B------:R-:W-:Y:S02]  /*13c0*/  CS2R R40, SRZ ;  /* 0x0000000000287805 */ /* 0x000fe4000001ff00 */
[----:B------:R-:W-:-:S02]  /*13d0*/  CS2R R42, SRZ ;  /* 0x00000000002a7805 */ /* 0x000fc4000001ff00 */
[----:B------:R-:W-:Y:S02]  /*13e0*/  CS2R R44, SRZ ;  /* 0x00000000002c7805 */ /* 0x000fe4000001ff00 */
[----:B------:R-:W-:Y:S02]  /*13f0*/  CS2R R46, SRZ ;  /* 0x00000000002e7805 */ /* 0x000fe4000001ff00 */
[----:B------:R-:W-:Y:S02]  /*1400*/  CS2R R48, SRZ ;  /* 0x0000000000307805 */ /* 0x000fe4000001ff00 */
[----:B------:R-:W-:Y:S02]  /*1410*/  CS2R R50, SRZ ;  /* 0x0000000000327805 */ /* 0x000fe4000001ff00 */
[----:B------:R-:W-:Y:S02]  /*1420*/  CS2R R52, SRZ ;  /* 0x0000000000347805 */ /* 0x000fe4000001ff00 */
[----:B------:R-:W-:Y:S01]  /*1430*/  CS2R R54, SRZ ;  /* 0x0000000000367805 */ /* 0x000fe2000001ff00 */
[----:B------:R-:W3:Y:S02]  /*1440*/  FENCE.VIEW.ASYNC.S ;  /* 0x00000000000073c6 */ /* 0x000ee40000000000 */
[----:B---3--:R3:W1:Y:S01]  /*1450*/  @!UP0 SYNCS.EXCH.64 URZ, [UR12+0xc000], UR4 ;  /* 0x00c000040c3f85b2 */ /* 0x0086620008000100 */
[----:B------:R-:W-:-:S02]  /*1460*/  CS2R R56, SRZ ;  /* 0x0000000000387805 */ /* 0x000fc4000001ff00 */
[----:B------:R-:W-:Y:S02]  /*1470*/  CS2R R58, SRZ ;  /* 0x00000000003a7805 */ /* 0x000fe4000001ff00 */
[----:B------:R-:W-:Y:S02]  /*1480*/  CS2R R60, SRZ ;  /* 0x00000000003c7805 */ /* 0x000fe4000001ff00 */
        /* <DEDUP_REMOVED lines=44> */
[----:B------:R-:W-:Y:S01]  /*1750*/  CS2R R150, SRZ ;  /* 0x0000000000967805 */ /* 0x000fe2000001ff00 */
[----:B-1----:R-:W-:Y:S06]  /*1760*/  @!P2 BRA `(.L_x_47) ;  /* 0x00000008004ca947 */ /* 0x002fec0003800000 */
[----:B---3--:R-:W-:Y:S01]  /*1770*/  USHF.R.U32.HI UR5, URZ, 0x4, UR12 ;  /* 0x000000043f057899 */ /* 0x008fe2000801160c */
[----:B------:R-:W-:Y:S01]  /*1780*/  CS2R R24, SRZ ;  /* 0x0000000000187805 */ /* 0x000fe2000001ff00 */
[----:B------:R-:W-:Y:S01]  /*1790*/  UIADD3 UR6, UR12, 0x8000, URZ ;  /* 0x000080000c067890 */ /* 0x000fe2000fffe03f */
[----:B------:R-:W-:Y:S01]  /*17a0*/  CS2R R26, SRZ ;  /* 0x00000000001a7805 */ /* 0x000fe2000001ff00 */
[----:B------:R-:W-:Y:S01]  /*17b0*/  USGXT.U32 UR5, UR5, 0xe ;  /* 0x0000000e0505789a */ /* 0x000fe20008000000 */
[----:B------:R-:W-:Y:S01]  /*17c0*/  CS2R R28, SRZ ;  /* 0x00000000001c7805 */ /* 0x000fe2000001ff00 */
[----:B------:R-:W-:Y:S01]  /*17d0*/  UMOV UR4, URZ ;  /* 0x0000003f00047c82 */ /* 0x000fe20008000000 */
[----:B------:R-:W-:Y:S01]  /*17e0*/  CS2R R30, SRZ ;  /* 0x00000000001e7805 */ /* 0x000fe2000001ff00 */
[----:B------:R-:W-:Y:S01]  /*17f0*/  UIADD3 UR22, UP0, UR5, 0x2000080, URZ ;  /* 0x0200008005167890 */ /* 0x000fe2000ff1e03f */
[----:B------:R-:W-:Y:S02]  /*1800*/  CS2R R32, SRZ ;  /* 0x0000000000207805 */ /* 0x000fe4000001ff00 */
[----:B------:R-:W-:-:S02]  /*1810*/  CS2R R34, SRZ ;  /* 0x0000000000227805 */ /* 0x000fc4000001ff00 */
[----:B------:R-:W-:Y:S01]  /*1820*/  CS2R R36, SRZ ;  /* 0x0000000000247805 */ /* 0x000fe2000001ff00 */
[----:B------:R-:W-:Y:S01]  /*1830*/  UIADD3.X UR23, UR4, 0x40000040, URZ, UP0, !UPT ;  /* 0x4000004004177890 */ /* 0x000fe200087fe43f */
        /* <DEDUP_REMOVED lines=56> */
[----:B------:R-:W-:Y:S01]  /*1bc0*/  CS2R R150, SRZ ;  /* 0x0000000000967805 */ /* 0x000fe2000001ff00 */
[----:B------:R-:W-:Y:S01]  /*1bd0*/  IMAD.U32 R5, RZ, RZ, UR6 ;  /* 0x00000006ff057e24 */ /* 0x000fe2000f8e00ff */
[----:B------:R-:W-:Y:S02]  /*1be0*/  ULOP3.LUT UR35, UR5, 0x2000000, URZ, 0xfc, !UPT ;  /* 0x0200000005237892 */ /* 0x000fe4000f8efc3f */
[----:B------:R-:W-:-:S02]  /*1bf0*/  UIADD3.64 UR26, UR22, 0x80, URZ ;  /* 0x00000080161a7897 */ /* 0x000fc4000fffe03f */
[----:B------:R-:W-:Y:S01]  /*1c00*/  UIADD3.64 UR30, UR22, 0x100, URZ ;  /* 0x00000100161e7897 */ /* 0x000fe2000fffe03f */
[----:B------:R-:W-:-:S11]  /*1c10*/  UMOV UR6, URZ ;  /* 0x0000003f00067c82 */ /* 0x000fd60008000000 */
.L_x_49:
[----:B------:R-:W-:Y:S01]  /*1c20*/  BAR.SYNC.DEFER_BLOCKING 0x0 ;  /* 0x0000000000007b1d */ /* 0x000fe20000010000 */
[----:B------:R-:W-:Y:S01]  /*1c30*/  ELECT P0, URZ, PT ;  /* 0x00000000003f782f */ /* 0x000fe20003800000 */
[----:B----4-:R-:W-:Y:S01]  /*1c40*/  @!P1 IMAD.MOV.U32 R2, RZ, RZ, 0xc000 ;  /* 0x0000c000ff029424 */ /* 0x010fe200078e00ff */
[----:B------:R-:W-:Y:S02]  /*1c50*/  ULOP3.LUT UR10, UR32, 0x3, URZ, 0xc0, !UPT ;  /* 0x00000003200a7892 */ /* 0x000fe4000f8ec03f */
[----:B------:R-:W-:Y:S01]  /*1c60*/  ISETP.LT.U32.AND P0, PT, R6, 0x20, P0 ;  /* 0x000000200600780c */ /* 0x000fe20000701070 */
[----:B------:R-:W-:Y:S01]  /*1c70*/  UMOV UR11, UR6 ;  /* 0x00000006000b7c82 */ /* 0x000fe20008000000 */
[----:B------:R-:W-:Y:S02]  /*1c80*/  ULEA UR8, UR10, UR12, 0xd ;  /* 0x0000000c0a087291 */ /* 0x000fe4000f8e683f */
[----:B------:R-:W-:-:S09]  /*1c90*/  ULEA UR10, UR10, UR13, 0x6 ;  /* 0x0000000d0a0a7291 */ /* 0x000fd2000f8e303f */
[----:B------:R-:W-:Y:S01]  /*1ca0*/  VOTEU.ANY UP0, P0 ;  /* 0x00000000003f7886 */ /* 0x000fe20000000100 */
[----:B------:R-:W-:-:S04]  /*1cb0*/  VOTEU.ANY UP1, P0 ;  /* 0x00000000003f7886 */ /* 0x000fc80000020100 */
[----:B------:R-:W-:Y:S02]  /*1cc0*/  @UP0 UIADD3 UR4, UR12, 0x8000, URZ ;  /* 0x000080000c040890 */ /* 0x000fe4000fffe03f */
[----:B------:R1:W-:Y:S01]  /*1cd0*/  @!P1 SYNCS.ARRIVE.TRANS64 RZ, [UR12+0xc000], R2 ;  /* 0x00c00002ffff99a7 */ /* 0x0003e2000800000c */
[----:B------:R-:W-:Y:S01]  /*1ce0*/  @UP0 UIADD3 UR5, UR12, 0xc000, URZ ;  /* 0x0000c0000c050890 */ /* 0x000fe2000fffe03f */
[----:B------:R-:W-:Y:S01]  /*1cf0*/  @UP0 UMOV UR20, UR14 ;  /* 0x0000000e00140c82 */ /* 0x000fe20008000000 */
[----:B------:R-:W-:Y:S01]  /*1d00*/  @UP0 UMOV UR21, UR15 ;  /* 0x0000000f00150c82 */ /* 0x000fe20008000000 */
[----:B------:R-:W-:Y:S01]  /*1d10*/  @P0 IMAD.U32 R5, RZ, RZ, UR4 ;  /* 0x00000004ff050e24 */ /* 0x000fe2000f8e00ff */
[----:B-1----:R-:W-:-:S04]  /*1d20*/  SHF.L.U32 R2, R13, 0x1f, RZ ;  /* 0x0000001f0d027819 */ /* 0x002fc800000006ff */
[----:B------:R-:W-:Y:S01]  /*1d30*/  @P0 R2UR UR4, R5 ;  /* 0x00000000050402ca */ /* 0x000fe200000e0000 */
[----:B------:R-:W-:Y:S01]  /*1d40*/  BAR.SYNC.DEFER_BLOCKING 0x0 ;  /* 0x0000000000007b1d */ /* 0x000fe20000010000 */
[----:B------:R-:W-:-:S04]  /*1d50*/  ELECT P0, URZ, PT ;  /* 0x00000000003f782f */ /* 0x000fc80003800000 */
[----:B------:R-:W-:-:S13]  /*1d60*/  ISETP.LT.U32.AND P0, PT, R6, 0x80, P0 ;  /* 0x000000800600780c */ /* 0x000fda0000701070 */
[----:B------:R-:W-:-:S05]  /*1d70*/  VOTEU.ANY UP0, P0 ;  /* 0x00000000003f7886 */ /* 0x000fca0000000100 */
[----:B------:R-:W-:Y:S01]  /*1d80*/  @UP0 UIADD3 UR9, UR12, 0xc000, URZ ;  /* 0x0000c0000c090890 */ /* 0x000fe2000fffe03f */
[----:B------:R1:W-:Y:S01]  /*1d90*/  @UP1 UTMALDG.2D [UR4], [UR20] ;  /* 0x00000004140015b4 */ /* 0x0003e20008008000 */
[----:B------:R-:W-:Y:S01]  /*1da0*/  VOTEU.ANY UP1, P0 ;  /* 0x00000000003f7886 */ /* 0x000fe20000020100 */
[----:B------:R3:W-:Y:S06]  /*1db0*/  MEMBAR.ALL.CTA ;  /* 0x0000000000007992 */ /* 0x0007ec0000008000 */
[----:B---3--:R-:W3:Y:S01]  /*1dc0*/  FENCE.VIEW.ASYNC.S ;  /* 0x00000000000073c6 */ /* 0x008ee20000000000 */
[----:B-1----:R-:W-:Y:S01]  /*1dd0*/  @UP0 UMOV UR4, UR16 ;  /* 0x0000001000040c82 */ /* 0x002fe20008000000 */
[----:B------:R-:W-:Y:S01]  /*1de0*/  @UP0 UMOV UR5, UR17 ;  /* 0x0000001100050c82 */ /* 0x000fe20008000000 */
[----:B---3--:R-:W-:Y:S06]  /*1df0*/  BAR.SYNC.DEFER_BLOCKING 0x0 ;  /* 0x0000000000007b1d */ /* 0x008fec0000010000 */
[----:B------:R1:W-:Y:S02]  /*1e00*/  @UP1 UTMALDG.2D [UR8], [UR4] ;  /* 0x00000008040015b4 */ /* 0x0003e40008008000 */
[----:B------:R-:W-:Y:S06]  /*1e10*/  BAR.SYNC.DEFER_BLOCKING 0x0 ;  /* 0x0000000000007b1d */ /* 0x000fec0000010000 */
[----:B------:R-:W3:Y:S02]  /*1e20*/  SYNCS.PHASECHK.TRANS64.TRYWAIT P0, [UR12+0xc000], R2 ;  /* 0x00c00002ff0075a7 */ /* 0x000ee4000800014c */
[----:B-1-3--:R-:W-:Y:S05]  /*1e30*/  @!P0 BRA `(.L_x_48) ;  /* 0x0000000800688947 */ /* 0x00afea0003800000 */
.L_x_50:
[----:B------:R-:W-:Y:S01]  /*1e40*/  USHF.L.U32 UR4, UR32, 0x7, URZ ;  /* 0x0000000720047899 */ /* 0x000fe2000800063f */
[----:B------:R-:W-:Y:S01]  /*1e50*/  IMAD.MOV.U32 R3, RZ, RZ, 0x40000040 ;  /* 0x40000040ff037424 */ /* 0x000fe200078e00ff */
[----:B------:R-:W-:Y:S02]  /*1e60*/  WARPGROUP.DEPBAR.LE gsb0, 0x0 ;  /* 0x00008000000079c5 */ /* 0x000fe40000010000 */
[----:B------:R-:W-:Y:S01]  /*1e70*/  ULOP3.LUT UR4, UR4, 0x200, URZ, 0xc0, !UPT ;  /* 0x0000020004047892 */ /* 0x000fe2000f8ec03f */
[----:B------:R-:W-:Y:S01]  /*1e80*/  WARPGROUP.ARRIVE ;  /* 0x00000000000079c5 */ /* 0x000fe20000000000 */
[----:B------:R-:W-:Y:S01]  /*1e90*/  R2UR UR9, R3 ;  /* 0x00000000030972ca */ /* 0x000fe200000e0000 */
[----:B------:R-:W-:Y:S01]  /*1ea0*/  UMOV UR10, UR35 ;  /* 0x00000023000a7c82 */ /* 0x000fe20008000000 */
[----:B------:R-:W-:Y:S01]  /*1eb0*/  UMOV UR11, 0x40000040 ;  /* 0x40000040000b7882 */ /* 0x000fe20000000000 */
[----:B------:R-:W-:Y:S01]  /*1ec0*/  IMAD.MOV.U32 R3, RZ, RZ, RZ ;  /* 0x000000ffff037224 */ /* 0x000fe200078e00ff */
[----:B------:R-:W-:Y:S01]  /*1ed0*/  LEA.HI R2, R5, UR4, RZ, 0x1c ;  /* 0x0000000405027c11 */ /* 0x000fe2000f8fe0ff */
[----:B------:R-:W-:Y:S01]  /*1ee0*/  UIADD3 UR6, UR6, 0x40, URZ ;  /* 0x0000004006067890 */ /* 0x000fe2000fffe03f */
[----:B------:R-:W-:-:S02]  /*1ef0*/  LOP3.LUT R13, R13, 0x1, RZ, 0x3c, !PT ;  /* 0x000000010d0d7812 */ /* 0x000fc400078e3cff */
[----:B------:R-:W-:-:S04]  /*1f00*/  LOP3.LUT R2, R2, 0x3fff, RZ, 0xc0, !PT ;  /* 0x00003fff02027812 */ /* 0x000fc800078ec0ff */
[C---:B------:R-:W-:Y:S02]  /*1f10*/  R2UR UR8, R2.reuse ;  /* 0x00000000020872ca */ /* 0x040fe400000e0000 */
[----:B------:R-:W-:-:S04]  /*1f20*/  IADD3 R2, P0, R2, 0x2, RZ ;  /* 0x0000000202027810 */ /* 0x000fc80007f1e0ff */
[----:B------:R-:W-:Y:S01]  /*1f30*/  IADD3.X R3, R3, 0x40000040, RZ, P0, !PT ;  /* 0x4000004003037810 */ /* 0x000fe200007fe4ff */
[----:B------:R-:W-:Y:S01]  /*1f40*/  IMAD.MOV.U32 R4, RZ, RZ, R2 ;  /* 0x000000ffff047224 */ /* 0x000fe200078e0002 */
[----:B------:R-:W-:Y:S02]  /*1f50*/  R2UR UR20, R2 ;  /* 0x00000000021472ca */ /* 0x000fe400000e0000 */
[----:B------:R-:W-:Y:S02]  /*1f60*/  R2UR UR21, R3 ;  /* 0x00000000031572ca */ /* 0x000fe400000e0000 */
[----:B------:R-:W-:Y:S01]  /*1f70*/  IADD3 R8, P0, R4, 0x2, RZ ;  /* 0x0000000204087810 */ /* 0x000fe20007f1e0ff */
[----:B------:R-:W-:Y:S01]  /*1f80*/  HGMMA.64x256x16.F32 R24, gdesc[UR8].tnspB, R24 ;  /* 0x43e00000081879f0 */ /* 0x000fe20008700818 */
[----:B------:R-:W-:Y:S02]  /*1f90*/  IMAD.MOV.U32 R4, RZ, RZ, R3 ;  /* 0x000000ffff047224 */ /* 0x000fe400078e0003 */
[----:B------:R-:W-:-:S02]  /*1fa0*/  R2UR UR24, R8 ;  /* 0x00000000081872ca */ /* 0x000fc400000e0000 */
[----:B------:R-:W-:Y:S02]  /*1fb0*/  IMAD.X R9, RZ, RZ, R4, P0 ;  /* 0x000000ffff097224 */ /* 0x000fe400000e0604 */
[----:B------:R-:W-:Y:S02]  /*1fc0*/  IMAD.MOV.U32 R4, RZ, RZ, R2 ;  /* 0x000000ffff047224 */ /* 0x000fe400078e0002 */
[----:B------:R-:W1:Y:S01]  /*1fd0*/  LDC R2, c[0x0][0x230] ;  /* 0x00008c00ff027b82 */ /* 0x000e620000000800 */
[----:B------:R-:W-:Y:S02]  /*1fe0*/  R2UR UR25, R9 ;  /* 0x00000000091972ca */ /* 0x000fe400000e0000 */
[----:B------:R-:W-:-:S04]  /*1ff0*/  IADD3 R8, P0, R4, 0x4, RZ ;  /* 0x0000000404087810 */ /* 0x000fc80007f1e0ff */
[----:B------:R-:W-:Y:S01]  /*2000*/  R2UR UR28, R8 ;  /* 0x00000000081c72ca */ /* 0x000fe200000e0000 */
[----:B------:R-:W-:-:S05]  /*2010*/  IMAD.X R9, RZ, RZ, R3, P0 ;  /* 0x000000ffff097224 */ /* 0x000fca00000e0603 */
[----:B------:R-:W-:Y:S02]  /*2020*/  R2UR UR29, R9 ;  /* 0x00000000091d72ca */ /* 0x000fe400000e0000 */
[----:B-1----:R-:W-:-:S04]  /*2030*/  ISETP.LE.AND P0, PT, R2, UR6, PT ;  /* 0x0000000602007c0c */ /* 0x002fc8000bf03270 */
[----:B------:R-:W-:-:S15]  /*2040*/  HGMMA.64x256x16.F32 R24, gdesc[UR20].tnspB, R24 ;  /* 0x43e00000141879f0 */ /* 0x000fde0008700818 */
[----:B------:R-:W-:-:S13]  /*2050*/  NOP ;  /* 0x0000000000007918 */ /* 0x000fda0000000000 */
[----:B------:R-:W-:-:S15]  /*2060*/  HGMMA.64x256x16.F32 R24, gdesc[UR24].tnspB, R24 ;  /* 0x43e00000181879f0 */ /* 0x000fde0008700818 */
[----:B------:R-:W-:-:S13]  /*2070*/  NOP ;  /* 0x0000000000007918 */ /* 0x000fda0000000000 */
[----:B------:R-:W-:Y:S01]  /*2080*/  HGMMA.64x256x16.F32 R24, gdesc[UR28].tnspB, R24, gsb0 ;  /* 0x43e000001c1879f0 */ /* 0x000fe20008000818 */
[----:B------:R-:W-:Y:S05]  /*2090*/  @!P0 BRA `(.L_x_49) ;  /* 0xfffffff800e08947 */ /* 0x000fea000383ffff */
.L_x_47:
[----:B------:R-:W-:Y:S02]  /*20a0*/  WARPGROUP.DEPBAR.LE gsb0, 0x0 ;  /* 0x00008000000079c5 */ /* 0x000fe40000010000 */
[----:B------:R-:W-:Y:S01]  /*20b0*/  BAR.SYNC.DEFER_BLOCKING 0x0 ;  /* 0x0000000000007b1d */ /* 0x000fe20000010000 */
[C---:B----4-:R-:W-:Y:S01]  /*20c0*/  IMAD.SHL.U32 R2, R0.reuse, 0x80, RZ ;  /* 0x0000008000027824 */ /* 0x050fe200078e00ff */
[----:B------:R-:W-:Y:S01]  /*20d0*/  F2FP.F16.F32.PACK_AB R24, R25, R24 ;  /* 0x000000181918723e */ /* 0x000fe200000000ff */
[----:B------:R-:W-:Y:S01]  /*20e0*/  IMAD.SHL.U32 R3, R0, 0x10, RZ ;  /* 0x0000001000037824 */ /* 0x000fe200078e00ff */
[----:B------:R-:W-:Y:S02]  /*20f0*/  F2FP.F16.F32.PACK_AB R25, R27, R26 ;  /* 0x0000001a1b19723e */ /* 0x000fe400000000ff */
[----:B------:R-:W-:Y:S02]  /*2100*/  ELECT P0, URZ, PT ;  /* 0x00000000003f782f */ /* 0x000fe40003800000 */
[----:B------:R-:W-:Y:S01]  /*2110*/  LOP3.LUT R2, R2, 0x780, RZ, 0xc0, !PT ;  /* 0x0000078002027812 */ /* 0x000fe200078ec0ff */
[----:B------:R-:W-:Y:S01]  /*2120*/  ULOP3.LUT UR32, UR32, 0x3, URZ, 0xc0, !UPT ;  /* 0x0000000320207892 */ /* 0x000fe2000f8ec03f */
[----:B------:R-:W-:Y:S01]  /*2130*/  F2FP.F16.F32.PACK_AB R56, R57, R56 ;  /* 0x000000383938723e */ /* 0x000fe200000000ff */
[----:B------:R-:W-:Y:S01]  /*2140*/  UMOV UR10, UR7 ;  /* 0x00000007000a7c82 */ /* 0x000fe20008000000 */
[----:B------:R-:W-:Y:S01]  /*2150*/  LOP3.LUT R3, R2, 0x70, R3, 0xf8, !PT ;  /* 0x0000007002037812 */ /* 0x000fe200078ef803 */
[----:B------:R-:W-:Y:S01]  /*2160*/  IMAD.SHL.U32 R2, R0, 0x40, RZ ;  /* 0x0000004000027824 */ /* 0x000fe200078e00ff */
[----:B------:R-:W-:Y:S01]  /*2170*/  F2FP.F16.F32.PACK_AB R26, R29, R28 ;  /* 0x0000001c1d1a723e */ /* 0x000fe200000000ff */
[----:B------:R-:W-:Y:S01]  /*2180*/  ULEA UR8, UR32, UR12, 0xe ;  /* 0x0000000c20087291 */ /* 0x000fe2000f8e703f */
[----:B------:R-:W-:Y:S01]  /*2190*/  LOP3.LUT R3, R3, 0x10, R0, 0x78, !PT ;  /* 0x0000001003037812 */ /* 0x000fe200078e7800 */
[----:B------:R-:W-:Y:S01]  /*21a0*/  ULEA UR9, UR32, UR13, 0x6 ;  /* 0x0000000d20097291 */ /* 0x000fe2000f8e303f */
[----:B------:R-:W-:-:S02]  /*21b0*/  F2FP.F16.F32.PACK_AB R27, R31, R30 ;  /* 0x0000001e1f1b723e */ /* 0x000fc400000000ff */
[----:B------:R-:W-:Y:S02]  /*21c0*/  LOP3.LUT R2, R3, 0x3800, R2, 0xf8, !PT ;  /* 0x0000380003027812 */ /* 0x000fe400078ef802 */
[----:B------:R-:W-:Y:S02]  /*21d0*/  F2FP.F16.F32.PACK_AB R57, R59, R58 ;  /* 0x0000003a3b39723e */ /* 0x000fe400000000ff */
[C---:B------:R-:W-:Y:S01]  /*21e0*/  LOP3.LUT R3, R2.reuse, 0x20, RZ, 0x3c, !PT ;  /* 0x0000002002037812 */ /* 0x040fe200078e3cff */
[----:B------:R-:W-:Y:S01]  /*21f0*/  VIADD R0, R2, UR12 ;  /* 0x0000000c02007c36 */ /* 0x000fe20008000000 */
[----:B------:R-:W1:Y:S02]  /*2200*/  @!P1 SYNCS.CCTL.IV [UR12+0xc000] ;  /* 0x00c00000ff0099b1 */ /* 0x000e64000800000c */
[----:B-1----:R-:W-:Y:S01]  /*2210*/  BAR.SYNC.DEFER_BLOCKING 0x0 ;  /* 0x0000000000007b1d */ /* 0x002fe20000010000 */
[----:B------:R-:W-:Y:S01]  /*2220*/  F2FP.F16.F32.PACK_AB R88, R89, R88 ;  /* 0x000000585958723e */ /* 0x000fe200000000ff */
[----:B------:R-:W-:Y:S01]  /*2230*/  VIADD R3, R3, UR12 ;  /* 0x0000000c03037c36 */ /* 0x000fe20008000000 */
[----:B------:R-:W-:-:S02]  /*2240*/  F2FP.F16.F32.PACK_AB R58, R61, R60 ;  /* 0x0000003c3d3a723e */ /* 0x000fc400000000ff */
[----:B------:R-:W-:Y:S02]  /*2250*/  F2FP.F16.F32.PACK_AB R59, R63, R62 ;  /* 0x0000003e3f3b723e */ /* 0x000fe400000000ff */
[----:B------:R-:W-:Y:S02]  /*2260*/  F2FP.F16.F32.PACK_AB R89, R91, R90 ;  /* 0x0000005a5b59723e */ /* 0x000fe400000000ff */
[----:B------:R-:W-:Y:S02]  /*2270*/  F2FP.F16.F32.PACK_AB R120, R121, R120 ;  /* 0x000000787978723e */ /* 0x000fe400000000ff */
[----:B------:R-:W-:Y:S02]  /*2280*/  F2FP.F16.F32.PACK_AB R32, R33, R32 ;  /* 0x000000202120723e */ /* 0x000fe400000000ff */
[----:B------:R-:W-:Y:S02]  /*2290*/  F2FP.F16.F32.PACK_AB R90, R93, R92 ;  /* 0x0000005c5d5a723e */ /* 0x000fe400000000ff */
[----:B------:R-:W-:-:S02]  /*22a0*/  F2FP.F16.F32.PACK_AB R91, R95, R94 ;  /* 0x0000005e5f5b723e */ /* 0x000fc400000000ff */
[----:B------:R-:W-:Y:S02]  /*22b0*/  F2FP.F16.F32.PACK_AB R121, R123, R122 ;  /* 0x0000007a7b79723e */ /* 0x000fe400000000ff */
[----:B------:R-:W-:Y:S02]  /*22c0*/  F2FP.F16.F32.PACK_AB R33, R35, R34 ;  /* 0x000000222321723e */ /* 0x000fe400000000ff */
[----:B------:R-:W-:Y:S02]  /*22d0*/  F2FP.F16.F32.PACK_AB R64, R65, R64 ;  /* 0x000000404140723e */ /* 0x000fe400000000ff */
[----:B------:R-:W-:Y:S01]  /*22e0*/  F2FP.F16.F32.PACK_AB R122, R125, R124 ;  /* 0x0000007c7d7a723e */ /* 0x000fe200000000ff */
[----:B------:R-:W-:Y:S01]  /*22f0*/  STSM.16.M88.4 [R0], R24 ;  /* 0x0000001800007844 */ /* 0x000fe20000000200 */
[----:B------:R-:W-:Y:S02]  /*2300*/  F2FP.F16.F32.PACK_AB R123, R127, R126 ;  /* 0x0000007e7f7b723e */ /* 0x000fe400000000ff */
[----:B------:R-:W-:Y:S01]  /*2310*/  LOP3.LUT R4, R2, 0x40, RZ, 0x3c, !PT ;  /* 0x0000004002047812 */ /* 0x000fe200078e3cff */
[----:B------:R-:W-:Y:S01]  /*2320*/  STSM.16.M88.4 [R0+0x4000], R56 ;  /* 0x0040003800007844 */ /* 0x000fe20000000200 */
[----:B------:R-:W-:-:S02]  /*2330*/  F2FP.F16.F32.PACK_AB R34, R37, R36 ;  /* 0x000000242522723e */ /* 0x000fc400000000ff */
[----:B------:R-:W-:Y:S01]  /*2340*/  F2FP.F16.F32.PACK_AB R35, R39, R38 ;  /* 0x000000262723723e */ /* 0x000fe200000000ff */
[----:B------:R-:W-:Y:S01]  /*2350*/  STSM.16.M88.4 [R0+0x8000], R88 ;  /* 0x0080005800007844 */ /* 0x000fe20000000200 */
[----:B------:R-:W-:Y:S01]  /*2360*/  F2FP.F16.F32.PACK_AB R65, R67, R66 ;  /* 0x000000424341723e */ /* 0x000fe200000000ff */
[----:B------:R-:W-:Y:S01]  /*2370*/  VIADD R4, R4, UR12 ;  /* 0x0000000c04047c36 */ /* 0x000fe20008000000 */
[----:B------:R-:W-:Y:S01]  /*2380*/  F2FP.F16.F32.PACK_AB R96, R97, R96 ;  /* 0x000000606160723e */ /* 0x000fe200000000ff */
[----:B------:R-:W-:Y:S01]  /*2390*/  STSM.16.M88.4 [R0+0xc000], R120 ;  /* 0x00c0007800007844 */ /* 0x000fe20000000200 */
[----:B------:R-:W-:Y:S02]  /*23a0*/  F2FP.F16.F32.PACK_AB R66, R69, R68 ;  /* 0x000000444542723e */ /* 0x000fe400000000ff */
[----:B------:R-:W-:Y:S01]  /*23b0*/  F2FP.F16.F32.PACK_AB R67, R71, R70 ;  /* 0x000000464743723e */ /* 0x000fe200000000ff */
[----:B------:R-:W-:Y:S01]  /*23c0*/  STSM.16.M88.4 [R3], R32 ;  /* 0x0000002003007844 */ /* 0x000fe20000000200 */
[----:B------:R-:W-:-:S02]  /*23d0*/  F2FP.F16.F32.PACK_AB R97, R99, R98 ;  /* 0x000000626361723e */ /* 0x000fc400000000ff */
[----:B------:R-:W-:Y:S01]  /*23e0*/  F2FP.F16.F32.PACK_AB R128, R129, R128 ;  /* 0x000000808180723e */ /* 0x000fe200000000ff */
[----:B------:R-:W-:Y:S01]  /*23f0*/  STSM.16.M88.4 [R3+0x4000], R64 ;  /* 0x0040004003007844 */ /* 0x000fe20000000200 */
[----:B------:R-:W-:Y:S02]  /*2400*/  F2FP.F16.F32.PACK_AB R40, R41, R40 ;  /* 0x000000282928723e */ /* 0x000fe400000000ff */
[----:B------:R-:W-:Y:S02]  /*2410*/  F2FP.F16.F32.PACK_AB R98, R101, R100 ;  /* 0x000000646562723e */ /* 0x000fe400000000ff */
[----:B------:R-:W-:Y:S02]  /*2420*/  F2FP.F16.F32.PACK_AB R99, R103, R102 ;  /* 0x000000666763723e */ /* 0x000fe400000000ff */
[----:B------:R-:W-:Y:S02]  /*2430*/  F2FP.F16.F32.PACK_AB R129, R131, R130 ;  /* 0x000000828381723e */ /* 0x000fe400000000ff */
[----:B------:R-:W-:Y:S01]  /*2440*/  F2FP.F16.F32.PACK_AB R41, R43, R42 ;  /* 0x0000002a2b29723e */ /* 0x000fe200000000ff */
[----:B------:R-:W-:Y:S01]  /*2450*/  STSM.16.M88.4 [R3+0x8000], R96 ;  /* 0x0080006003007844 */ /* 0x000fe20000000200 */
[----:B------:R-:W-:-:S02]  /*2460*/  F2FP.F16.F32.PACK_AB R72, R73, R72 ;  /* 0x000000484948723e */ /* 0x000fc400000000ff */
[----:B------:R-:W-:Y:S02]  /*2470*/  F2FP.F16.F32.PACK_AB R130, R133, R132 ;  /* 0x000000848582723e */ /* 0x000fe400000000ff */
[----:B------:R-:W-:Y:S02]  /*2480*/  F2FP.F16.F32.PACK_AB R131, R135, R134 ;  /* 0x000000868783723e */ /* 0x000fe400000000ff */
[----:B------:R-:W-:Y:S02]  /*2490*/  LOP3.LUT R2, R2, 0x60, RZ, 0x3c, !PT ;  /* 0x0000006002027812 */ /* 0x000fe400078e3cff */
[----:B------:R-:W-:Y:S01]  /*24a0*/  F2FP.F16.F32.PACK_AB R42, R45, R44 ;  /* 0x0000002c2d2a723e */ /* 0x000fe200000000ff */
[----:B------:R-:W-:Y:S01]  /*24b0*/  STSM.16.M88.4 [R3+0xc000], R128 ;  /* 0x00c0008003007844 */ /* 0x000fe20000000200 */
[----:B------:R-:W-:Y:S01]  /*24c0*/  F2FP.F16.F32.PACK_AB R43, R47, R46 ;  /* 0x0000002e2f2b723e */ /* 0x000fe200000000ff */
[----:B------:R-:W-:Y:S01]  /*24d0*/  VIADD R2, R2, UR12 ;  /* 0x0000000c02027c36 */ /* 0x000fe20008000000 */
[----:B------:R-:W-:-:S02]  /*24e0*/  F2FP.F16.F32.PACK_AB R73, R75, R74 ;  /* 0x0000004a4b49723e */ /* 0x000fc400000000ff */
[----:B------:R-:W-:Y:S01]  /*24f0*/  F2FP.F16.F32.PACK_AB R104, R105, R104 ;  /* 0x000000686968723e */ /* 0x000fe200000000ff */
[----:B------:R-:W-:Y:S01]  /*2500*/  STSM.16.M88.4 [R4], R40 ;  /* 0x0000002804007844 */ /* 0x000fe20000000200 */
        /* <DEDUP_REMOVED lines=8> */
[----:B------:R-:W-:Y:S02]  /*2590*/  F2FP.F16.F32.PACK_AB R137, R139, R138 ;  /* 0x0000008a8b89723e */ /* 0x000fe400000000ff */
[----:B------:R-:W-:Y:S01]  /*25a0*/  F2FP.F16.F32.PACK_AB R49, R51, R50 ;  /* 0x000000323331723e */ /* 0x000fe200000000ff */
[----:B------:R-:W-:Y:S01]  /*25b0*/  STSM.16.M88.4 [R4+0x8000], R104 ;  /* 0x0080006804007844 */ /* 0x000fe20000000200 */
[----:B------:R-:W-:Y:S02]  /*25c0*/  F2FP.F16.F32.PACK_AB R80, R81, R80 ;  /* 0x000000505150723e */ /* 0x000fe400000000ff */
[----:B------:R-:W-:-:S02]  /*25d0*/  F2FP.F16.F32.PACK_AB R138, R141, R140 ;  /* 0x0000008c8d8a723e */ /* 0x000fc400000000ff */
[----:B------:R-:W-:Y:S02]  /*25e0*/  F2FP.F16.F32.PACK_AB R139, R143, R142 ;  /* 0x0000008e8f8b723e */ /* 0x000fe400000000ff */
[----:B------:R-:W-:Y:S02]  /*25f0*/  F2FP.F16.F32.PACK_AB R50, R53, R52 ;  /* 0x000000343532723e */ /* 0x000fe400000000ff */
[----:B------:R-:W-:Y:S01]  /*2600*/  F2FP.F16.F32.PACK_AB R51, R55, R54 ;  /* 0x000000363733723e */ /* 0x000fe200000000ff */
[----:B------:R-:W-:Y:S01]  /*2610*/  STSM.16.M88.4 [R4+0xc000], R136 ;  /* 0x00c0008804007844 */ /* 0x000fe20000000200 */
[----:B------:R-:W-:Y:S02]  /*2620*/  F2FP.F16.F32.PACK_AB R81, R83, R82 ;  /* 0x000000525351723e */ /* 0x000fe400000000ff */
[----:B------:R-:W-:Y:S01]  /*2630*/  F2FP.F16.F32.PACK_AB R112, R113, R112 ;  /* 0x000000707170723e */ /* 0x000fe200000000ff */
[----:B------:R-:W-:Y:S01]  /*2640*/  STSM.16.M88.4 [R2], R48 ;  /* 0x0000003002007844 */ /* 0x000fe20000000200 */
[----:B------:R-:W-:-:S02]  /*2650*/  F2FP.F16.F32.PACK_AB R82, R85, R84 ;  /* 0x000000545552723e */ /* 0x000fc400000000ff */
[----:B------:R-:W-:Y:S02]  /*2660*/  F2FP.F16.F32.PACK_AB R83, R87, R86 ;  /* 0x000000565753723e */ /* 0x000fe400000000ff */
[----:B------:R-:W-:Y:S02]  /*2670*/  F2FP.F16.F32.PACK_AB R113, R115, R114 ;  /* 0x000000727371723e */ /* 0x000fe400000000ff */
[----:B------:R-:W-:Y:S01]  /*2680*/  F2FP.F16.F32.PACK_AB R144, R145, R144 ;  /* 0x000000909190723e */ /* 0x000fe200000000ff */
[----:B------:R-:W-:Y:S01]  /*2690*/  STSM.16.M88.4 [R2+0x4000], R80 ;  /* 0x0040005002007844 */ /* 0x000fe20000000200 */
[----:B------:R-:W-:Y:S02]  /*26a0*/  F2FP.F16.F32.PACK_AB R114, R117, R116 ;  /* 0x000000747572723e */ /* 0x000fe400000000ff */
[----:B------:R-:W-:Y:S02]  /*26b0*/  F2FP.F16.F32.PACK_AB R115, R119, R118 ;  /* 0x000000767773723e */ /* 0x000fe400000000ff */
[----:B------:R-:W-:-:S02]  /*26c0*/  F2FP.F16.F32.PACK_AB R145, R147, R146 ;  /* 0x000000929391723e */ /* 0x000fc400000000ff */
[----:B------:R-:W-:Y:S01]  /*26d0*/  F2FP.F16.F32.PACK_AB R146, R149, R148 ;  /* 0x000000949592723e */ /* 0x000fe200000000ff */
[----:B------:R-:W-:Y:S01]  /*26e0*/  STSM.16.M88.4 [R2+0x8000], R112 ;  /* 0x0080007002007844 */ /* 0x000fe20000000200 */
[----:B------:R-:W-:Y:S02]  /*26f0*/  F2FP.F16.F32.PACK_AB R147, R151, R150 ;  /* 0x000000969793723e */ /* 0x000fe400000000ff */
[----:B------:R-:W-:-:S03]  /*2700*/  ISETP.LT.U32.AND P0, PT, R6, 0x80, P0 ;  /* 0x000000800600780c */ /* 0x000fc60000701070 */
[----:B------:R-:W-:Y:S01]  /*2710*/  STSM.16.M88.4 [R2+0xc000], R144 ;  /* 0x00c0009002007844 */ /* 0x000fe20000000200 */
[----:B------:R1:W-:Y:S06]  /*2720*/  MEMBAR.ALL.CTA ;  /* 0x0000000000007992 */ /* 0x0003ec0000008000 */
[----:B-1----:R-:W1:Y:S03]  /*2730*/  FENCE.VIEW.ASYNC.S ;  /* 0x00000000000073c6 */ /* 0x002e660000000000 */
[----:B-1----:R-:W-:Y:S01]  /*2740*/  VOTEU.ANY UP0, P0 ;  /* 0x00000000003f7886 */ /* 0x002fe20000000100 */
[----:B------:R-:W-:-:S04]  /*2750*/  VOTEU.ANY UP1, P0 ;  /* 0x00000000003f7886 */ /* 0x000fc80000020100 */
[----:B---3--:R-:W-:Y:S01]  /*2760*/  @UP0 UMOV UR4, UR18 ;  /* 0x0000001200040c82 */ /* 0x008fe20008000000 */
[----:B------:R-:W-:Y:S01]  /*2770*/  @UP0 UMOV UR5, UR19 ;  /* 0x0000001300050c82 */ /* 0x000fe20008000000 */
[----:B------:R-:W-:Y:S06]  /*2780*/  BAR.SYNC.DEFER_BLOCKING 0x0 ;  /* 0x0000000000007b1d */ /* 0x000fec0000010000 */
[----:B------:R1:W-:Y:S01]  /*2790*/  @UP1 UTMASTG.2D [UR8], [UR4] ;  /* 0x00000008040013b5 */ /* 0x0003e20008008000 */
[----:B------:R0:W-:Y:S01]  /*27a0*/  UTMACMDFLUSH ;  /* 0x00000000000079b7 */ /* 0x0001e20000000000 */
[----:B------:R-:W-:-:S04]  /*27b0*/  DEPBAR.LE SB0, 0x0 ;  /* 0x000080000000791a */ /* 0x000fc80000000000 */
[----:B------:R-:W-:Y:S06]  /*27c0*/  BAR.SYNC.DEFER_BLOCKING 0x0 ;  /* 0x0000000000007b1d */ /* 0x000fec0000010000 */
[----:B-1----:R-:W-:Y:S05]  /*27d0*/  EXIT ;  /* 0x000000000000794d */ /* 0x002fea0003800000 */
.L_x_48:
[----:B------:R-:W1:Y:S02]  /*27e0*/  SYNCS.PHASECHK.TRANS64.TRYWAIT P0, [UR12+0xc000], R2 ;  /* 0x00c00002ff0075a7 */ /* 0x000e64000800014c */
[----:B-1----:R-:W-:Y:S05]  /*27f0*/  @!P0 BRA `(.L_x_48) ;  /* 0xfffffffc00f88947 */ /* 0x002fea000383ffff */
[----:B------:R-:W-:Y:S05]  /*2800*/  BRA `(.L_x_50) ;  /* 0xfffffff4008c7947 */ /* 0x000fea000383ffff */
.L_x_51:
[----:B------:R-:W-:-:S00]  /*2810*/  BRA `(.L_x_51) ;  /* 0xfffffffc00fc7947 */ /* 0x000fc0000383ffff */
[----:B------:R-:W-:-:S00]  /*2820*/  NOP ;  /* 0x0000000000007918 */ /* 0x000fc00000000000 */
        /* <DEDUP_REMOVED lines=13> */
.L_x_52:


//--------------------- .nv.shared.gluon_wgmma    --------------------------
	.section	.nv.shared.gluon_wgmma,"aw",@nobits
	.sectionflags	@""
	.align	16
	.zero		1024


//--------------------- .nv.shared.reserved.0     --------------------------
	.section	.nv.shared.reserved.0,"aw",@nobits
	.weak		__nv_reservedSMEM_offset_0_alias
	.size		__nv_reservedSMEM_offset_0_alias, 0, 0
	.other		__nv_reservedSMEM_offset_0_alias,@"STO_CUDA_RESERVED_SHARED STV_DEFAULT"
__nv_reservedSMEM_offset_0_alias:
	.zero		0


//--------------------- .nv.constant0.gluon_wgmma --------------------------
	.section	.nv.constant0.gluon_wgmma,"a",@progbits
	.sectionflags	@""
	.align	4
.nv.constant0.gluon_wgmma:
	.zero		608


//--------------------- SYMBOLS --------------------------

	.type		.nv.reservedSmem.offset0,@object
	.size		.nv.reservedSmem.offset0,0x4
